//
// Generated by NVIDIA NVVM Compiler
//
// Compiler Build ID: CL-36424714
// Cuda compilation tools, release 13.0, V13.0.88
// Based on NVVM 20.0.0
//

.version 9.0
.target sm_100
.address_size 64

	// .globl	_Z7computePf
.func  (.param .align 16 .b8 func_retval0[16]) __internal_trig_reduction_slowpathd
(
	.param .b64 __internal_trig_reduction_slowpathd_param_0
)
;
.func  (.param .b64 func_retval0) __internal_accurate_pow
(
	.param .b64 __internal_accurate_pow_param_0
)
;
.global .align 8 .b8 __cudart_i2opi_d[144] = {8, 93, 141, 31, 177, 95, 251, 107, 234, 146, 82, 138, 247, 57, 7, 61, 123, 241, 229, 235, 199, 186, 39, 117, 45, 234, 95, 158, 102, 63, 70, 79, 183, 9, 203, 39, 207, 126, 54, 109, 31, 109, 10, 90, 139, 17, 47, 239, 15, 152, 5, 222, 255, 151, 248, 31, 59, 40, 249, 189, 139, 95, 132, 156, 244, 57, 83, 131, 57, 214, 145, 57, 65, 126, 95, 180, 38, 112, 156, 233, 132, 68, 187, 46, 245, 53, 130, 232, 62, 167, 41, 177, 28, 235, 29, 254, 28, 146, 209, 9, 234, 46, 73, 6, 224, 210, 77, 66, 58, 110, 36, 183, 97, 197, 187, 222, 171, 99, 81, 254, 65, 144, 67, 60, 153, 149, 98, 219, 192, 221, 52, 245, 209, 87, 39, 252, 41, 21, 68, 78, 110, 131, 249, 162};
.global .align 16 .b8 __cudart_sin_cos_coeffs[128] = {70, 210, 176, 44, 241, 229, 90, 190, 146, 227, 172, 105, 227, 29, 199, 62, 161, 98, 219, 25, 160, 1, 42, 191, 24, 8, 17, 17, 17, 17, 129, 63, 84, 85, 85, 85, 85, 85, 197, 191, 0, 0, 0, 0, 0, 0, 0, 0, 0, 0, 0, 0, 0, 0, 0, 0, 100, 129, 253, 32, 131, 255, 168, 189, 40, 133, 239, 193, 167, 238, 33, 62, 217, 230, 6, 142, 79, 126, 146, 190, 233, 188, 221, 25, 160, 1, 250, 62, 71, 93, 193, 22, 108, 193, 86, 191, 81, 85, 85, 85, 85, 85, 165, 63, 0, 0, 0, 0, 0, 0, 224, 191, 0, 0, 0, 0, 0, 0, 240, 63};

.visible .entry _Z7computePf(
	.param .u64 .ptr .align 1 _Z7computePf_param_0
)
{
	.reg .pred 	%p<48>;
	.reg .b32 	%r<108>;
	.reg .b32 	%f<3>;
	.reg .b64 	%rd<54>;
	.reg .b64 	%fd<113>;

	ld.param.u64 	%rd18, [_Z7computePf_param_0];
	cvta.to.global.u64 	%rd1, %rd18;
	mov.f64 	%fd29, 0dBFE279A745772481;
	rcp.approx.ftz.f64 	%fd30, %fd29;
	fma.rn.f64 	%fd31, %fd30, 0d3FE279A745772481, 0d3FF0000000000000;
	fma.rn.f64 	%fd32, %fd31, %fd31, %fd31;
	fma.rn.f64 	%fd33, %fd32, %fd30, %fd30;
	neg.f64 	%fd34, %fd33;
	fma.rn.f64 	%fd35, %fd33, 0d3FE279A745772481, 0d3FF0000000000000;
	fma.rn.f64 	%fd36, %fd33, 0dBC45B053291CB1F4, %fd35;
	fma.rn.f64 	%fd37, %fd36, %fd34, %fd34;
	setp.leu.f64 	%p3, %fd37, 0d3FF2666666666666;
	@%p3 bra 	$L__BB0_37;
	mov.u32 	%r39, %ctaid.x;
	mov.u32 	%r40, %ntid.x;
	mov.u32 	%r41, %tid.x;
	mad.lo.s32 	%r1, %r39, %r40, %r41;
	cvt.rn.f64.u32 	%fd38, %r1;
	mul.f64 	%fd39, %fd38, 0d3F2A36E2EB1C432D;
	div.rn.f64 	%fd40, %fd39, 0d41086A0000000000;
	mov.f64 	%fd41, 0d3FF2666666666666;
	{
	.reg .b32 %temp; 
	mov.b64 	{%temp, %r42}, %fd41;
	}
	mov.f64 	%fd42, 0d4000000000000000;
	{
	.reg .b32 %temp; 
	mov.b64 	{%temp, %r43}, %fd42;
	}
	and.b32  	%r3, %r43, 2146435072;
	setp.eq.s32 	%p4, %r3, 1062207488;
	{ // callseq 0, 0
	.param .b64 param0;
	st.param.f64 	[param0], 0d3FF2666666666666;
	.param .b64 retval0;
	call.uni (retval0), 
	__internal_accurate_pow, 
	(
	param0
	);
	ld.param.f64 	%fd43, [retval0];
	} // callseq 0
	setp.lt.s32 	%p5, %r42, 0;
	neg.f64 	%fd45, %fd43;
	selp.f64 	%fd46, %fd45, %fd43, %p4;
	selp.f64 	%fd47, %fd46, %fd43, %p5;
	add.f64 	%fd48, %fd47, 0d3FF0000000000000;
	sqrt.rn.f64 	%fd49, %fd48;
	div.rn.f64 	%fd50, %fd49, 0dC1B1E1A300000000;
	add.f64 	%fd1, %fd40, %fd50;
	{
	.reg .b32 %temp; 
	mov.b64 	{%temp, %r4}, %fd1;
	}
	and.b32  	%r44, %r4, 2147483647;
	{
	.reg .b32 %temp; 
	mov.b64 	{%r45, %temp}, %fd1;
	}
	mov.f64 	%fd51, 0d3F1A36E2EB1C432D;
	{
	.reg .b32 %temp; 
	mov.b64 	{%temp, %r46}, %fd51;
	}
	and.b32  	%r48, %r46, 2147483647;
	{
	.reg .b32 %temp; 
	mov.b64 	{%r49, %temp}, %fd51;
	}
	mov.b64 	%fd107, {%r45, %r44};
	mov.b64 	%fd3, {%r49, %r48};
	max.u32 	%r50, %r44, %r48;
	setp.lt.u32 	%p6, %r50, 2146435072;
	@%p6 bra 	$L__BB0_5;
	setp.num.f64 	%p25, %fd107, %fd107;
	setp.num.f64 	%p26, %fd3, %fd3;
	and.pred  	%p27, %p25, %p26;
	@%p27 bra 	$L__BB0_4;
	mov.f64 	%fd66, 0d3F1A36E2EB1C432D;
	add.rn.f64 	%fd108, %fd1, %fd66;
	bra.uni 	$L__BB0_22;
$L__BB0_4:
	setp.eq.f64 	%p28, %fd107, 0d7FF0000000000000;
	selp.f64 	%fd108, 0dFFF8000000000000, %fd1, %p28;
	bra.uni 	$L__BB0_22;
$L__BB0_5:
	setp.eq.f64 	%p7, %fd3, 0d0000000000000000;
	mov.f64 	%fd108, 0dFFF8000000000000;
	@%p7 bra 	$L__BB0_22;
	setp.ltu.f64 	%p9, %fd107, %fd3;
	mov.pred 	%p47, -1;
	@%p9 bra 	$L__BB0_21;
	{
	.reg .b32 %temp; 
	mov.b64 	{%temp, %r51}, %fd107;
	}
	shr.u32 	%r98, %r51, 20;
	{
	.reg .b32 %temp; 
	mov.b64 	{%temp, %r6}, %fd3;
	}
	shr.u32 	%r99, %r6, 20;
	setp.gt.u32 	%p10, %r51, 1048575;
	@%p10 bra 	$L__BB0_9;
	mul.f64 	%fd107, %fd107, 0d4350000000000000;
	{
	.reg .b32 %temp; 
	mov.b64 	{%temp, %r52}, %fd107;
	}
	shr.u32 	%r53, %r52, 20;
	add.s32 	%r54, %r98, %r53;
	add.s32 	%r98, %r54, -54;
$L__BB0_9:
	setp.gt.u32 	%p11, %r6, 1048575;
	mov.f64 	%fd106, %fd3;
	@%p11 bra 	$L__BB0_11;
	mul.f64 	%fd106, %fd3, 0d4350000000000000;
	{
	.reg .b32 %temp; 
	mov.b64 	{%temp, %r55}, %fd106;
	}
	shr.u32 	%r56, %r55, 20;
	add.s32 	%r57, %r99, %r56;
	add.s32 	%r99, %r57, -54;
$L__BB0_11:
	mov.b64 	%rd22, %fd107;
	mov.b64 	%rd23, %fd106;
	and.b64  	%rd24, %rd22, 4503599627370495;
	or.b64  	%rd49, %rd24, 4503599627370496;
	and.b64  	%rd25, %rd23, 4503599627370495;
	or.b64  	%rd3, %rd25, 4503599627370496;
	sub.s32 	%r12, %r98, %r99;
	min.s32 	%r13, %r12, 0;
	add.s32 	%r59, %r99, %r13;
	sub.s32 	%r60, %r98, %r59;
	add.s32 	%r61, %r60, 1;
	and.b32  	%r14, %r61, 3;
	setp.eq.s32 	%p12, %r14, 0;
	mov.u32 	%r102, %r12;
	@%p12 bra 	$L__BB0_14;
	neg.s32 	%r100, %r14;
	mov.u32 	%r102, %r12;
$L__BB0_13:
	.pragma "nounroll";
	sub.s64 	%rd26, %rd49, %rd3;
	mov.b64 	%fd53, %rd26;
	{
	.reg .b32 %temp; 
	mov.b64 	{%temp, %r105}, %fd53;
	}
	setp.lt.s32 	%p13, %r105, 0;
	selp.b64 	%rd52, %rd49, %rd26, %p13;
	shl.b64 	%rd49, %rd52, 1;
	add.s32 	%r102, %r102, -1;
	add.s32 	%r100, %r100, 1;
	setp.ne.s32 	%p14, %r100, 0;
	@%p14 bra 	$L__BB0_13;
$L__BB0_14:
	sub.s32 	%r62, %r12, %r13;
	setp.lt.u32 	%p15, %r62, 3;
	@%p15 bra 	$L__BB0_16;
$L__BB0_15:
	sub.s64 	%rd27, %rd49, %rd3;
	mov.b64 	%fd54, %rd27;
	{
	.reg .b32 %temp; 
	mov.b64 	{%temp, %r63}, %fd54;
	}
	setp.lt.s32 	%p16, %r63, 0;
	selp.b64 	%rd28, %rd49, %rd27, %p16;
	shl.b64 	%rd29, %rd28, 1;
	sub.s64 	%rd30, %rd29, %rd3;
	mov.b64 	%fd55, %rd30;
	{
	.reg .b32 %temp; 
	mov.b64 	{%temp, %r64}, %fd55;
	}
	setp.lt.s32 	%p17, %r64, 0;
	selp.b64 	%rd31, %rd29, %rd30, %p17;
	shl.b64 	%rd32, %rd31, 1;
	sub.s64 	%rd33, %rd32, %rd3;
	mov.b64 	%fd56, %rd33;
	{
	.reg .b32 %temp; 
	mov.b64 	{%temp, %r65}, %fd56;
	}
	setp.lt.s32 	%p18, %r65, 0;
	selp.b64 	%rd34, %rd32, %rd33, %p18;
	shl.b64 	%rd35, %rd34, 1;
	sub.s64 	%rd36, %rd35, %rd3;
	mov.b64 	%fd57, %rd36;
	{
	.reg .b32 %temp; 
	mov.b64 	{%temp, %r105}, %fd57;
	}
	setp.lt.s32 	%p19, %r105, 0;
	selp.b64 	%rd52, %rd35, %rd36, %p19;
	shl.b64 	%rd49, %rd52, 1;
	add.s32 	%r25, %r102, -4;
	setp.gt.s32 	%p20, %r102, 3;
	mov.u32 	%r102, %r25;
	@%p20 bra 	$L__BB0_15;
$L__BB0_16:
	and.b64  	%rd13, %rd52, 9223372036854775807;
	setp.eq.s64 	%p21, %rd13, 0;
	mov.b64 	%rd53, 0;
	@%p21 bra 	$L__BB0_20;
	mov.b64 	%fd58, %rd13;
	mul.f64 	%fd59, %fd58, 0d4350000000000000;
	{
	.reg .b32 %temp; 
	mov.b64 	{%temp, %r66}, %fd59;
	}
	shr.u32 	%r67, %r66, 20;
	sub.s32 	%r68, 55, %r67;
	sub.s32 	%r27, %r99, %r68;
	shl.b64 	%rd14, %rd13, %r68;
	setp.gt.s32 	%p22, %r27, 0;
	@%p22 bra 	$L__BB0_19;
	sub.s32 	%r70, 1, %r27;
	shr.u64 	%rd53, %rd14, %r70;
	bra.uni 	$L__BB0_20;
$L__BB0_19:
	add.s32 	%r69, %r27, -1;
	cvt.u64.u32 	%rd38, %r69;
	shl.b64 	%rd39, %rd38, 52;
	add.s64 	%rd53, %rd39, %rd14;
$L__BB0_20:
	mov.b64 	%fd107, %rd53;
	shr.u32 	%r71, %r105, 31;
	and.b32  	%r72, %r71, 1;
	setp.eq.b32 	%p47, %r72, 1;
$L__BB0_21:
	add.f64 	%fd60, %fd107, %fd107;
	setp.leu.f64 	%p23, %fd60, %fd3;
	setp.neu.f64 	%p24, %fd60, %fd3;
	sub.f64 	%fd62, %fd107, %fd3;
	selp.f64 	%fd63, %fd107, %fd62, %p47;
	selp.f64 	%fd64, %fd107, %fd63, %p24;
	selp.f64 	%fd65, %fd64, %fd62, %p23;
	and.b32  	%r73, %r4, -2147483648;
	{
	.reg .b32 %temp; 
	mov.b64 	{%temp, %r74}, %fd65;
	}
	xor.b32  	%r75, %r74, %r73;
	{
	.reg .b32 %temp; 
	mov.b64 	{%r76, %temp}, %fd65;
	}
	mov.b64 	%fd108, {%r76, %r75};
$L__BB0_22:
	cvt.rn.f32.f64 	%f1, %fd108;
	cvt.f64.f32 	%fd67, %f1;
	add.f64 	%fd14, %fd67, 0dBED4F8B588E368F1;
	div.rn.f64 	%fd68, %fd14, 0d3EE4F8B588E368F1;
	abs.f64 	%fd69, %fd68;
	setp.gtu.f64 	%p29, %fd69, 0d3FE0000000000000;
	@%p29 bra 	$L__BB0_36;
	setp.eq.s32 	%p30, %r3, 1062207488;
	{
	.reg .b32 %temp; 
	mov.b64 	{%temp, %r28}, %fd14;
	}
	abs.f64 	%fd15, %fd14;
	{ // callseq 1, 0
	.param .b64 param0;
	st.param.f64 	[param0], %fd15;
	.param .b64 retval0;
	call.uni (retval0), 
	__internal_accurate_pow, 
	(
	param0
	);
	ld.param.f64 	%fd70, [retval0];
	} // callseq 1
	setp.lt.s32 	%p31, %r28, 0;
	neg.f64 	%fd72, %fd70;
	selp.f64 	%fd73, %fd72, %fd70, %p30;
	selp.f64 	%fd110, %fd73, %fd70, %p31;
	setp.neu.f64 	%p32, %fd14, 0d0000000000000000;
	@%p32 bra 	$L__BB0_25;
	setp.eq.s32 	%p33, %r3, 1062207488;
	selp.b32 	%r78, %r28, 0, %p33;
	setp.lt.s32 	%p34, %r43, 0;
	or.b32  	%r79, %r78, 2146435072;
	selp.b32 	%r80, %r79, %r78, %p34;
	mov.b32 	%r81, 0;
	mov.b64 	%fd110, {%r81, %r80};
$L__BB0_25:
	add.f64 	%fd74, %fd14, 0d4000000000000000;
	{
	.reg .b32 %temp; 
	mov.b64 	{%temp, %r82}, %fd74;
	}
	and.b32  	%r83, %r82, 2146435072;
	setp.ne.s32 	%p35, %r83, 2146435072;
	@%p35 bra 	$L__BB0_30;
	setp.num.f64 	%p36, %fd14, %fd14;
	@%p36 bra 	$L__BB0_28;
	mov.f64 	%fd75, 0d4000000000000000;
	add.rn.f64 	%fd110, %fd14, %fd75;
	bra.uni 	$L__BB0_30;
$L__BB0_28:
	setp.neu.f64 	%p37, %fd15, 0d7FF0000000000000;
	@%p37 bra 	$L__BB0_30;
	setp.lt.s32 	%p38, %r28, 0;
	setp.eq.s32 	%p39, %r3, 1062207488;
	setp.lt.s32 	%p40, %r43, 0;
	selp.b32 	%r85, 0, 2146435072, %p40;
	and.b32  	%r86, %r43, 2147483647;
	setp.ne.s32 	%p41, %r86, 1071644672;
	or.b32  	%r87, %r85, -2147483648;
	selp.b32 	%r88, %r87, %r85, %p41;
	selp.b32 	%r89, %r88, %r85, %p39;
	selp.b32 	%r90, %r89, %r85, %p38;
	mov.b32 	%r91, 0;
	mov.b64 	%fd110, {%r91, %r90};
$L__BB0_30:
	setp.eq.f64 	%p42, %fd14, 0d3FF0000000000000;
	mul.f64 	%fd76, %fd110, 0d428D1A94A2000000;
	selp.f64 	%fd77, 0d428D1A94A2000000, %fd76, %p42;
	fma.rn.f64 	%fd78, %fd14, 0d41A7D78400000000, %fd77;
	mul.f64 	%fd22, %fd78, 0d400921FB54524550;
	abs.f64 	%fd23, %fd22;
	setp.neu.f64 	%p43, %fd23, 0d7FF0000000000000;
	@%p43 bra 	$L__BB0_32;
	mov.f64 	%fd84, 0d0000000000000000;
	mul.rn.f64 	%fd112, %fd22, %fd84;
	mov.b32 	%r107, 1;
	bra.uni 	$L__BB0_35;
$L__BB0_32:
	mul.f64 	%fd79, %fd22, 0d3FE45F306DC9C883;
	cvt.rni.s32.f64 	%r106, %fd79;
	cvt.rn.f64.s32 	%fd80, %r106;
	fma.rn.f64 	%fd81, %fd80, 0dBFF921FB54442D18, %fd22;
	fma.rn.f64 	%fd82, %fd80, 0dBC91A62633145C00, %fd81;
	fma.rn.f64 	%fd112, %fd80, 0dB97B839A252049C0, %fd82;
	setp.ltu.f64 	%p44, %fd23, 0d41E0000000000000;
	@%p44 bra 	$L__BB0_34;
	{ // callseq 2, 0
	.param .b64 param0;
	st.param.f64 	[param0], %fd22;
	.param .align 16 .b8 retval0[16];
	call.uni (retval0), 
	__internal_trig_reduction_slowpathd, 
	(
	param0
	);
	ld.param.f64 	%fd112, [retval0];
	ld.param.b32 	%r106, [retval0+8];
	} // callseq 2
$L__BB0_34:
	add.s32 	%r107, %r106, 1;
$L__BB0_35:
	shl.b32 	%r94, %r107, 6;
	cvt.u64.u32 	%rd40, %r94;
	and.b64  	%rd41, %rd40, 64;
	mov.u64 	%rd42, __cudart_sin_cos_coeffs;
	add.s64 	%rd43, %rd42, %rd41;
	mul.rn.f64 	%fd85, %fd112, %fd112;
	and.b32  	%r95, %r107, 1;
	setp.eq.b32 	%p45, %r95, 1;
	selp.f64 	%fd86, 0dBDA8FF8320FD8164, 0d3DE5DB65F9785EBA, %p45;
	ld.global.nc.v2.f64 	{%fd87, %fd88}, [%rd43];
	fma.rn.f64 	%fd89, %fd86, %fd85, %fd87;
	fma.rn.f64 	%fd90, %fd89, %fd85, %fd88;
	ld.global.nc.v2.f64 	{%fd91, %fd92}, [%rd43+16];
	fma.rn.f64 	%fd93, %fd90, %fd85, %fd91;
	fma.rn.f64 	%fd94, %fd93, %fd85, %fd92;
	ld.global.nc.v2.f64 	{%fd95, %fd96}, [%rd43+32];
	fma.rn.f64 	%fd97, %fd94, %fd85, %fd95;
	fma.rn.f64 	%fd98, %fd97, %fd85, %fd96;
	fma.rn.f64 	%fd99, %fd98, %fd112, %fd112;
	fma.rn.f64 	%fd100, %fd98, %fd85, 0d3FF0000000000000;
	selp.f64 	%fd101, %fd100, %fd99, %p45;
	and.b32  	%r96, %r107, 2;
	setp.eq.s32 	%p46, %r96, 0;
	mov.f64 	%fd102, 0d0000000000000000;
	sub.f64 	%fd103, %fd102, %fd101;
	selp.f64 	%fd104, %fd101, %fd103, %p46;
	cvt.rn.f32.f64 	%f2, %fd104;
	mul.wide.u32 	%rd44, %r1, 4;
	add.s64 	%rd45, %rd1, %rd44;
	st.global.f32 	[%rd45], %f2;
	bra.uni 	$L__BB0_38;
$L__BB0_36:
	mul.wide.u32 	%rd46, %r1, 4;
	add.s64 	%rd47, %rd1, %rd46;
	mov.b32 	%r97, 0;
	st.global.u32 	[%rd47], %r97;
	bra.uni 	$L__BB0_38;
$L__BB0_37:
	mov.u32 	%r34, %ctaid.x;
	mov.u32 	%r35, %ntid.x;
	mov.u32 	%r36, %tid.x;
	mad.lo.s32 	%r37, %r34, %r35, %r36;
	mul.wide.u32 	%rd19, %r37, 4;
	add.s64 	%rd20, %rd1, %rd19;
	mov.b32 	%r38, 0;
	st.global.u32 	[%rd20], %r38;
$L__BB0_38:
	ret;

}
.func  (.param .align 16 .b8 func_retval0[16]) __internal_trig_reduction_slowpathd(
	.param .b64 __internal_trig_reduction_slowpathd_param_0
)
{
	.local .align 8 .b8 	__local_depot1[40];
	.reg .b64 	%SP;
	.reg .b64 	%SPL;
	.reg .pred 	%p<10>;
	.reg .b32 	%r<47>;
	.reg .b64 	%rd<74>;
	.reg .b64 	%fd<5>;

	mov.u64 	%SPL, __local_depot1;
	ld.param.f64 	%fd4, [__internal_trig_reduction_slowpathd_param_0];
	add.u64 	%rd1, %SPL, 0;
	{
	.reg .b32 %temp; 
	mov.b64 	{%temp, %r1}, %fd4;
	}
	shr.u32 	%r2, %r1, 20;
	and.b32  	%r3, %r2, 2047;
	setp.eq.s32 	%p1, %r3, 2047;
	mov.b32 	%r46, 0;
	@%p1 bra 	$L__BB1_9;
	add.s32 	%r20, %r3, -1024;
	mov.b64 	%rd20, %fd4;
	shl.b64 	%rd2, %rd20, 11;
	shr.u32 	%r4, %r20, 6;
	sub.s32 	%r45, 15, %r4;
	sub.s32 	%r21, 19, %r4;
	setp.lt.u32 	%p2, %r20, 128;
	selp.b32 	%r6, 18, %r21, %p2;
	setp.ge.s32 	%p3, %r45, %r6;
	mov.b64 	%rd70, 0;
	@%p3 bra 	$L__BB1_4;
	add.s32 	%r23, %r6, %r4;
	neg.s32 	%r43, %r23;
	or.b64  	%rd3, %rd2, -9223372036854775808;
	mov.b64 	%rd70, 0;
	mov.b32 	%r42, 0;
	mov.u64 	%rd25, __cudart_i2opi_d;
	mov.u32 	%r44, %r45;
$L__BB1_3:
	.pragma "nounroll";
	mul.wide.s32 	%rd22, %r42, 8;
	add.s64 	%rd23, %rd1, %rd22;
	mul.wide.s32 	%rd24, %r44, 8;
	add.s64 	%rd26, %rd25, %rd24;
	ld.global.nc.u64 	%rd27, [%rd26];
	{
	.reg .u32 %r0, %r1, %r2, %r3, %alo, %ahi, %blo, %bhi, %clo, %chi;
	mov.b64 	{%alo,%ahi}, %rd27;
	mov.b64 	{%blo,%bhi}, %rd3;
	mov.b64 	{%clo,%chi}, %rd70;
	mad.lo.cc.u32 	%r0, %alo, %blo, %clo;
	madc.hi.cc.u32 	%r1, %alo, %blo, %chi;
	madc.hi.u32 	%r2, %alo, %bhi, 0;
	mad.lo.cc.u32 	%r1, %alo, %bhi, %r1;
	madc.hi.cc.u32 	%r2, %ahi, %blo, %r2;
	madc.hi.u32 	%r3, %ahi, %bhi, 0;
	mad.lo.cc.u32 	%r1, %ahi, %blo, %r1;
	madc.lo.cc.u32 	%r2, %ahi, %bhi, %r2;
	addc.u32 	%r3, %r3, 0;
	mov.b64 	%rd28, {%r0,%r1};
	mov.b64 	%rd70, {%r2,%r3};
	}
	st.local.u64 	[%rd23], %rd28;
	add.s32 	%r44, %r44, 1;
	add.s32 	%r43, %r43, 1;
	add.s32 	%r42, %r42, 1;
	setp.ne.s32 	%p4, %r43, -15;
	mov.u32 	%r45, %r6;
	@%p4 bra 	$L__BB1_3;
$L__BB1_4:
	cvt.s64.s32 	%rd29, %r45;
	cvt.u64.u32 	%rd30, %r4;
	add.s64 	%rd31, %rd30, %rd29;
	shl.b64 	%rd32, %rd31, 3;
	add.s64 	%rd33, %rd1, %rd32;
	st.local.u64 	[%rd33+-120], %rd70;
	and.b32  	%r15, %r2, 63;
	ld.local.u64 	%rd72, [%rd1+16];
	ld.local.u64 	%rd71, [%rd1+24];
	setp.eq.s32 	%p5, %r15, 0;
	@%p5 bra 	$L__BB1_6;
	shl.b64 	%rd34, %rd71, %r15;
	shr.u64 	%rd35, %rd72, 1;
	xor.b32  	%r24, %r15, 63;
	shr.u64 	%rd36, %rd35, %r24;
	or.b64  	%rd71, %rd34, %rd36;
	ld.local.u64 	%rd37, [%rd1+8];
	shl.b64 	%rd38, %rd72, %r15;
	shr.u64 	%rd39, %rd37, 1;
	shr.u64 	%rd40, %rd39, %r24;
	or.b64  	%rd72, %rd38, %rd40;
$L__BB1_6:
	and.b32  	%r25, %r1, -2147483648;
	shr.u64 	%rd41, %rd71, 62;
	cvt.u32.u64 	%r26, %rd41;
	mov.b64 	{%r27, %r28}, %rd71;
	mov.b64 	{%r29, %r30}, %rd72;
	shf.l.wrap.b32 	%r31, %r30, %r27, 2;
	shf.l.wrap.b32 	%r32, %r27, %r28, 2;
	mov.b64 	%rd42, {%r31, %r32};
	shl.b64 	%rd43, %rd72, 2;
	shr.u64 	%rd44, %rd42, 63;
	cvt.u32.u64 	%r33, %rd44;
	add.s32 	%r34, %r33, %r26;
	setp.eq.s32 	%p6, %r25, 0;
	neg.s32 	%r35, %r34;
	selp.b32 	%r46, %r34, %r35, %p6;
	setp.gt.s64 	%p7, %rd42, -1;
	mov.b64 	%rd45, 0;
	{
	.reg .u32 %r0, %r1, %r2, %r3, %a0, %a1, %a2, %a3, %b0, %b1, %b2, %b3;
	mov.b64 	{%a0,%a1}, %rd45;
	mov.b64 	{%a2,%a3}, %rd45;
	mov.b64 	{%b0,%b1}, %rd43;
	mov.b64 	{%b2,%b3}, %rd42;
	sub.cc.u32 	%r0, %a0, %b0;
	subc.cc.u32 	%r1, %a1, %b1;
	subc.cc.u32 	%r2, %a2, %b2;
	subc.u32 	%r3, %a3, %b3;
	mov.b64 	%rd46, {%r0,%r1};
	mov.b64 	%rd47, {%r2,%r3};
	}
	xor.b32  	%r36, %r25, -2147483648;
	selp.b64 	%rd73, %rd42, %rd47, %p7;
	selp.b64 	%rd14, %rd43, %rd46, %p7;
	selp.b32 	%r17, %r25, %r36, %p7;
	clz.b64 	%r37, %rd73;
	cvt.u64.u32 	%rd15, %r37;
	setp.eq.s32 	%p8, %r37, 0;
	@%p8 bra 	$L__BB1_8;
	cvt.u32.u64 	%r38, %rd15;
	and.b32  	%r39, %r38, 63;
	shl.b64 	%rd48, %rd73, %r39;
	shr.u64 	%rd49, %rd14, 1;
	not.b32 	%r40, %r38;
	and.b32  	%r41, %r40, 63;
	shr.u64 	%rd50, %rd49, %r41;
	or.b64  	%rd73, %rd48, %rd50;
$L__BB1_8:
	mov.b64 	%rd51, -3958705157555305931;
	{
	.reg .u32 %r0, %r1, %r2, %r3, %alo, %ahi, %blo, %bhi;
	mov.b64 	{%alo,%ahi}, %rd73;
	mov.b64 	{%blo,%bhi}, %rd51;
	mul.lo.u32 	%r0, %alo, %blo;
	mul.hi.u32 	%r1, %alo, %blo;
	mad.lo.cc.u32 	%r1, %alo, %bhi, %r1;
	madc.hi.u32 	%r2, %alo, %bhi, 0;
	mad.lo.cc.u32 	%r1, %ahi, %blo, %r1;
	madc.hi.cc.u32 	%r2, %ahi, %blo, %r2;
	madc.hi.u32 	%r3, %ahi, %bhi, 0;
	mad.lo.cc.u32 	%r2, %ahi, %bhi, %r2;
	addc.u32 	%r3, %r3, 0;
	mov.b64 	%rd52, {%r0,%r1};
	mov.b64 	%rd53, {%r2,%r3};
	}
	setp.gt.s64 	%p9, %rd53, 0;
	{
	.reg .u32 %r0, %r1, %r2, %r3, %a0, %a1, %a2, %a3, %b0, %b1, %b2, %b3;
	mov.b64 	{%a0,%a1}, %rd52;
	mov.b64 	{%a2,%a3}, %rd53;
	mov.b64 	{%b0,%b1}, %rd52;
	mov.b64 	{%b2,%b3}, %rd53;
	add.cc.u32 	%r0, %a0, %b0;
	addc.cc.u32 	%r1, %a1, %b1;
	addc.cc.u32 	%r2, %a2, %b2;
	addc.u32 	%r3, %a3, %b3;
	mov.b64 	%rd54, {%r0,%r1};
	mov.b64 	%rd55, {%r2,%r3};
	}
	selp.b64 	%rd56, %rd55, %rd53, %p9;
	selp.s64 	%rd57, -1, 0, %p9;
	sub.s64 	%rd58, %rd57, %rd15;
	cvt.u64.u32 	%rd59, %r17;
	shl.b64 	%rd60, %rd59, 32;
	add.s64 	%rd61, %rd56, 1;
	shr.u64 	%rd62, %rd61, 10;
	add.s64 	%rd63, %rd62, 1;
	shr.u64 	%rd64, %rd63, 1;
	shl.b64 	%rd65, %rd58, 52;
	add.s64 	%rd66, %rd65, %rd64;
	add.s64 	%rd67, %rd66, 4602678819172646912;
	or.b64  	%rd68, %rd67, %rd60;
	mov.b64 	%fd4, %rd68;
$L__BB1_9:
	st.param.f64 	[func_retval0], %fd4;
	st.param.b32 	[func_retval0+8], %r46;
	ret;

}
.func  (.param .b64 func_retval0) __internal_accurate_pow(
	.param .b64 __internal_accurate_pow_param_0
)
{
	.reg .pred 	%p<8>;
	.reg .b32 	%r<49>;
	.reg .b32 	%f<3>;
	.reg .b64 	%fd<109>;

	ld.param.f64 	%fd10, [__internal_accurate_pow_param_0];
	{
	.reg .b32 %temp; 
	mov.b64 	{%temp, %r46}, %fd10;
	}
	{
	.reg .b32 %temp; 
	mov.b64 	{%r45, %temp}, %fd10;
	}
	shr.u32 	%r47, %r46, 20;
	setp.gt.u32 	%p1, %r46, 1048575;
	@%p1 bra 	$L__BB2_2;
	mul.f64 	%fd11, %fd10, 0d4350000000000000;
	{
	.reg .b32 %temp; 
	mov.b64 	{%temp, %r46}, %fd11;
	}
	{
	.reg .b32 %temp; 
	mov.b64 	{%r45, %temp}, %fd11;
	}
	shr.u32 	%r16, %r46, 20;
	add.s32 	%r47, %r16, -54;
$L__BB2_2:
	add.s32 	%r48, %r47, -1023;
	and.b32  	%r17, %r46, -2146435073;
	or.b32  	%r18, %r17, 1072693248;
	mov.b64 	%fd107, {%r45, %r18};
	setp.lt.u32 	%p2, %r18, 1073127583;
	@%p2 bra 	$L__BB2_4;
	{
	.reg .b32 %temp; 
	mov.b64 	{%r19, %temp}, %fd107;
	}
	{
	.reg .b32 %temp; 
	mov.b64 	{%temp, %r20}, %fd107;
	}
	add.s32 	%r21, %r20, -1048576;
	mov.b64 	%fd107, {%r19, %r21};
	add.s32 	%r48, %r47, -1022;
$L__BB2_4:
	add.f64 	%fd12, %fd107, 0dBFF0000000000000;
	add.f64 	%fd13, %fd107, 0d3FF0000000000000;
	rcp.approx.ftz.f64 	%fd14, %fd13;
	neg.f64 	%fd15, %fd13;
	fma.rn.f64 	%fd16, %fd15, %fd14, 0d3FF0000000000000;
	fma.rn.f64 	%fd17, %fd16, %fd16, %fd16;
	fma.rn.f64 	%fd18, %fd17, %fd14, %fd14;
	mul.f64 	%fd19, %fd12, %fd18;
	fma.rn.f64 	%fd20, %fd12, %fd18, %fd19;
	mul.f64 	%fd21, %fd20, %fd20;
	fma.rn.f64 	%fd22, %fd21, 0d3EB0F5FF7D2CAFE2, 0d3ED0F5D241AD3B5A;
	fma.rn.f64 	%fd23, %fd22, %fd21, 0d3EF3B20A75488A3F;
	fma.rn.f64 	%fd24, %fd23, %fd21, 0d3F1745CDE4FAECD5;
	fma.rn.f64 	%fd25, %fd24, %fd21, 0d3F3C71C7258A578B;
	fma.rn.f64 	%fd26, %fd25, %fd21, 0d3F6249249242B910;
	fma.rn.f64 	%fd27, %fd26, %fd21, 0d3F89999999999DFB;
	sub.f64 	%fd28, %fd12, %fd20;
	add.f64 	%fd29, %fd28, %fd28;
	neg.f64 	%fd30, %fd20;
	fma.rn.f64 	%fd31, %fd30, %fd12, %fd29;
	mul.f64 	%fd32, %fd18, %fd31;
	fma.rn.f64 	%fd33, %fd21, %fd27, 0d3FB5555555555555;
	mov.f64 	%fd34, 0d3FB5555555555555;
	sub.f64 	%fd35, %fd34, %fd33;
	fma.rn.f64 	%fd36, %fd21, %fd27, %fd35;
	add.f64 	%fd37, %fd36, 0dBC46A4CB00B9E7B0;
	add.f64 	%fd38, %fd33, %fd37;
	sub.f64 	%fd39, %fd33, %fd38;
	add.f64 	%fd40, %fd37, %fd39;
	mul.rn.f64 	%fd41, %fd20, %fd20;
	neg.f64 	%fd42, %fd41;
	fma.rn.f64 	%fd43, %fd20, %fd20, %fd42;
	{
	.reg .b32 %temp; 
	mov.b64 	{%r22, %temp}, %fd32;
	}
	{
	.reg .b32 %temp; 
	mov.b64 	{%temp, %r23}, %fd32;
	}
	add.s32 	%r24, %r23, 1048576;
	mov.b64 	%fd44, {%r22, %r24};
	fma.rn.f64 	%fd45, %fd20, %fd44, %fd43;
	mul.rn.f64 	%fd46, %fd41, %fd20;
	neg.f64 	%fd47, %fd46;
	fma.rn.f64 	%fd48, %fd41, %fd20, %fd47;
	fma.rn.f64 	%fd49, %fd41, %fd32, %fd48;
	fma.rn.f64 	%fd50, %fd45, %fd20, %fd49;
	mul.rn.f64 	%fd51, %fd38, %fd46;
	neg.f64 	%fd52, %fd51;
	fma.rn.f64 	%fd53, %fd38, %fd46, %fd52;
	fma.rn.f64 	%fd54, %fd38, %fd50, %fd53;
	fma.rn.f64 	%fd55, %fd40, %fd46, %fd54;
	add.f64 	%fd56, %fd51, %fd55;
	sub.f64 	%fd57, %fd51, %fd56;
	add.f64 	%fd58, %fd55, %fd57;
	add.f64 	%fd59, %fd20, %fd56;
	sub.f64 	%fd60, %fd20, %fd59;
	add.f64 	%fd61, %fd56, %fd60;
	add.f64 	%fd62, %fd58, %fd61;
	add.f64 	%fd63, %fd32, %fd62;
	add.f64 	%fd64, %fd59, %fd63;
	sub.f64 	%fd65, %fd59, %fd64;
	add.f64 	%fd66, %fd63, %fd65;
	xor.b32  	%r25, %r48, -2147483648;
	mov.b32 	%r26, 1127219200;
	mov.b64 	%fd67, {%r25, %r26};
	mov.b32 	%r27, -2147483648;
	mov.b64 	%fd68, {%r27, %r26};
	sub.f64 	%fd69, %fd67, %fd68;
	fma.rn.f64 	%fd70, %fd69, 0d3FE62E42FEFA39EF, %fd64;
	fma.rn.f64 	%fd71, %fd69, 0dBFE62E42FEFA39EF, %fd70;
	sub.f64 	%fd72, %fd71, %fd64;
	sub.f64 	%fd73, %fd66, %fd72;
	fma.rn.f64 	%fd74, %fd69, 0d3C7ABC9E3B39803F, %fd73;
	add.f64 	%fd75, %fd70, %fd74;
	sub.f64 	%fd76, %fd70, %fd75;
	add.f64 	%fd77, %fd74, %fd76;
	mov.f64 	%fd78, 0d4000000000000000;
	{
	.reg .b32 %temp; 
	mov.b64 	{%temp, %r28}, %fd78;
	}
	{
	.reg .b32 %temp; 
	mov.b64 	{%r29, %temp}, %fd78;
	}
	shl.b32 	%r30, %r28, 1;
	setp.gt.u32 	%p3, %r30, -33554433;
	and.b32  	%r31, %r28, -15728641;
	selp.b32 	%r32, %r31, %r28, %p3;
	mov.b64 	%fd79, {%r29, %r32};
	mul.rn.f64 	%fd80, %fd75, %fd79;
	neg.f64 	%fd81, %fd80;
	fma.rn.f64 	%fd82, %fd75, %fd79, %fd81;
	fma.rn.f64 	%fd83, %fd77, %fd79, %fd82;
	add.f64 	%fd4, %fd80, %fd83;
	sub.f64 	%fd84, %fd80, %fd4;
	add.f64 	%fd5, %fd83, %fd84;
	fma.rn.f64 	%fd85, %fd4, 0d3FF71547652B82FE, 0d4338000000000000;
	{
	.reg .b32 %temp; 
	mov.b64 	{%r13, %temp}, %fd85;
	}
	mov.f64 	%fd86, 0dC338000000000000;
	add.rn.f64 	%fd87, %fd85, %fd86;
	fma.rn.f64 	%fd88, %fd87, 0dBFE62E42FEFA39EF, %fd4;
	fma.rn.f64 	%fd89, %fd87, 0dBC7ABC9E3B39803F, %fd88;
	fma.rn.f64 	%fd90, %fd89, 0d3E5ADE1569CE2BDF, 0d3E928AF3FCA213EA;
	fma.rn.f64 	%fd91, %fd90, %fd89, 0d3EC71DEE62401315;
	fma.rn.f64 	%fd92, %fd91, %fd89, 0d3EFA01997C89EB71;
	fma.rn.f64 	%fd93, %fd92, %fd89, 0d3F2A01A014761F65;
	fma.rn.f64 	%fd94, %fd93, %fd89, 0d3F56C16C1852B7AF;
	fma.rn.f64 	%fd95, %fd94, %fd89, 0d3F81111111122322;
	fma.rn.f64 	%fd96, %fd95, %fd89, 0d3FA55555555502A1;
	fma.rn.f64 	%fd97, %fd96, %fd89, 0d3FC5555555555511;
	fma.rn.f64 	%fd98, %fd97, %fd89, 0d3FE000000000000B;
	fma.rn.f64 	%fd99, %fd98, %fd89, 0d3FF0000000000000;
	fma.rn.f64 	%fd100, %fd99, %fd89, 0d3FF0000000000000;
	{
	.reg .b32 %temp; 
	mov.b64 	{%r14, %temp}, %fd100;
	}
	{
	.reg .b32 %temp; 
	mov.b64 	{%temp, %r15}, %fd100;
	}
	shl.b32 	%r33, %r13, 20;
	add.s32 	%r34, %r33, %r15;
	mov.b64 	%fd108, {%r14, %r34};
	{
	.reg .b32 %temp; 
	mov.b64 	{%temp, %r35}, %fd4;
	}
	mov.b32 	%f2, %r35;
	abs.f32 	%f1, %f2;
	setp.lt.f32 	%p4, %f1, 0f4086232B;
	@%p4 bra 	$L__BB2_7;
	setp.lt.f64 	%p5, %fd4, 0d0000000000000000;
	add.f64 	%fd101, %fd4, 0d7FF0000000000000;
	selp.f64 	%fd108, 0d0000000000000000, %fd101, %p5;
	setp.geu.f32 	%p6, %f1, 0f40874800;
	@%p6 bra 	$L__BB2_7;
	shr.u32 	%r36, %r13, 31;
	add.s32 	%r37, %r13, %r36;
	shr.s32 	%r38, %r37, 1;
	shl.b32 	%r39, %r38, 20;
	add.s32 	%r40, %r15, %r39;
	mov.b64 	%fd102, {%r14, %r40};
	sub.s32 	%r41, %r13, %r38;
	shl.b32 	%r42, %r41, 20;
	add.s32 	%r43, %r42, 1072693248;
	mov.b32 	%r44, 0;
	mov.b64 	%fd103, {%r44, %r43};
	mul.f64 	%fd108, %fd103, %fd102;
$L__BB2_7:
	abs.f64 	%fd104, %fd108;
	setp.eq.f64 	%p7, %fd104, 0d7FF0000000000000;
	fma.rn.f64 	%fd105, %fd108, %fd5, %fd108;
	selp.f64 	%fd106, %fd108, %fd105, %p7;
	st.param.f64 	[func_retval0], %fd106;
	ret;

}


// ===== COMPILED SASS (sm_100) =====

	.target	sm_100

	.elftype	@"ET_EXEC"


//--------------------- .note.nv.tkinfo           --------------------------
	.section	.note.nv.tkinfo,"",@"SHT_NOTE"
	.sectionflags	@"SHF_NOTE_NV_TKINFO"
	.tkinfo
        /*0018*/ 	.word	0x00000002
        /*0030*/ 	.string	""
        /*0030*/ 	.string	"ptxas"
        /*0030*/ 	.string	"Cuda compilation tools, release 13.0, V13.0.88"
        /*0030*/ 	.string	"Build cuda_13.0.r13.0/compiler.36424714_0"
        /*0030*/ 	.string	"-arch sm_100 -m 64 "



//--------------------- .note.nv.cuinfo           --------------------------
	.section	.note.nv.cuinfo,"",@"SHT_NOTE"
	.sectionflags	@"SHF_NOTE_NV_CUINFO"
        /*0018*/ 	.short	0x0002
        /*001a*/ 	.short	0x0064
        /*001c*/ 	.short	0x0082
	.zero		2


//--------------------- .nv.info                  --------------------------
	.section	.nv.info,"",@"SHT_CUDA_INFO"
	.align	4


	//----- nvinfo : EIATTR_REGCOUNT
	.align		4
        /*0000*/ 	.byte	0x04, 0x2f
        /*0002*/ 	.short	(.L_3 - .L_2)
	.align		4
.L_2:
        /*0004*/ 	.word	index@(_Z7computePf)
        /*0008*/ 	.word	0x0000001c


	//----- nvinfo : EIATTR_FRAME_SIZE
	.align		4
.L_3:
        /*000c*/ 	.byte	0x04, 0x11
        /*000e*/ 	.short	(.L_5 - .L_4)
	.align		4
.L_4:
        /*0010*/ 	.word	index@($_Z7computePf$__internal_trig_reduction_slowpathd)
        /*0014*/ 	.word	0x00000028


	//----- nvinfo : EIATTR_FRAME_SIZE
	.align		4
.L_5:
        /*0018*/ 	.byte	0x04, 0x11
        /*001a*/ 	.short	(.L_7 - .L_6)
	.align		4
.L_6:
        /*001c*/ 	.word	index@($_Z7computePf$__internal_accurate_pow)
        /*0020*/ 	.word	0x00000028


	//----- nvinfo : EIATTR_FRAME_SIZE
	.align		4
.L_7:
        /*0024*/ 	.byte	0x04, 0x11
        /*0026*/ 	.short	(.L_9 - .L_8)
	.align		4
.L_8:
        /*0028*/ 	.word	index@($__internal_1_$__cuda_sm20_dsqrt_rn_f64_mediumpath_v1)
        /*002c*/ 	.word	0x00000028


	//----- nvinfo : EIATTR_FRAME_SIZE
	.align		4
.L_9:
        /*0030*/ 	.byte	0x04, 0x11
        /*0032*/ 	.short	(.L_11 - .L_10)
	.align		4
.L_10:
        /*0034*/ 	.word	index@($__internal_0_$__cuda_sm20_div_rn_f64_full)
        /*0038*/ 	.word	0x00000028


	//----- nvinfo : EIATTR_FRAME_SIZE
	.align		4
.L_11:
        /*003c*/ 	.byte	0x04, 0x11
        /*003e*/ 	.short	(.L_13 - .L_12)
	.align		4
.L_12:
        /*0040*/ 	.word	index@(_Z7computePf)
        /*0044*/ 	.word	0x00000028


	//----- nvinfo : EIATTR_MIN_STACK_SIZE
	.align		4
.L_13:
        /*0048*/ 	.byte	0x04, 0x12
        /*004a*/ 	.short	(.L_15 - .L_14)
	.align		4
.L_14:
        /*004c*/ 	.word	index@(_Z7computePf)
        /*0050*/ 	.word	0x00000028
.L_15:


//--------------------- .nv.compat                --------------------------
	.section	.nv.compat,"",@"SHT_CUDA_COMPAT_INFO"
	.align	4
        /*0000*/ 	.byte	0x02, 0x09, 0x00, 0x00, 0x02, 0x02, 0x01, 0x00, 0x02, 0x05, 0x05, 0x00, 0x03, 0x07, 0x01, 0x01
        /*0010*/ 	.byte	0x02, 0x03, 0x00, 0x00, 0x02, 0x06, 0x01, 0x00, 0x04, 0x0b, 0x08, 0x00, 0x01, 0x00, 0x00, 0x00
        /*0020*/ 	.byte	0x00, 0x00, 0x00, 0x00


//--------------------- .nv.info._Z7computePf     --------------------------
	.section	.nv.info._Z7computePf,"",@"SHT_CUDA_INFO"
	.sectionflags	@""
	.align	4


	//----- nvinfo : EIATTR_CUDA_API_VERSION
	.align		4
        /*0000*/ 	.byte	0x04, 0x37
        /*0002*/ 	.short	(.L_17 - .L_16)
.L_16:
        /*0004*/ 	.word	0x00000082


	//----- nvinfo : EIATTR_KPARAM_INFO
	.align		4
.L_17:
        /*0008*/ 	.byte	0x04, 0x17
        /*000a*/ 	.short	(.L_19 - .L_18)
.L_18:
        /*000c*/ 	.word	0x00000000
        /*0010*/ 	.short	0x0000
        /*0012*/ 	.short	0x0000
        /*0014*/ 	.byte	0x00, 0xf5, 0x21, 0x00


	//----- nvinfo : EIATTR_SPARSE_MMA_MASK
	.align		4
.L_19:
        /*0018*/ 	.byte	0x03, 0x50
        /*001a*/ 	.short	0x0000


	//----- nvinfo : EIATTR_MAXREG_COUNT
	.align		4
        /*001c*/ 	.byte	0x03, 0x1b
        /*001e*/ 	.short	0x00ff


	//----- nvinfo : EIATTR_MERCURY_ISA_VERSION
	.align		4
        /*0020*/ 	.byte	0x03, 0x5f
        /*0022*/ 	.short	0x0101


	//----- nvinfo : EIATTR_VRC_CTA_INIT_COUNT
	.align		4
        /*0024*/ 	.byte	0x02, 0x4a
	.zero		1
	.zero		1


	//----- nvinfo : EIATTR_EXIT_INSTR_OFFSETS
	.align		4
        /*0028*/ 	.byte	0x04, 0x1c
        /*002a*/ 	.short	(.L_21 - .L_20)


	//   ....[0]....
.L_20:
        /*002c*/ 	.word	0x000016a0


	//   ....[1]....
        /*0030*/ 	.word	0x000016e0


	//   ....[2]....
        /*0034*/ 	.word	0x00001760


	//----- nvinfo : EIATTR_CRS_STACK_SIZE
	.align		4
.L_21:
        /*0038*/ 	.byte	0x04, 0x1e
        /*003a*/ 	.short	(.L_23 - .L_22)
.L_22:
        /*003c*/ 	.word	0x00000000


	//----- nvinfo : EIATTR_CBANK_PARAM_SIZE
	.align		4
.L_23:
        /*0040*/ 	.byte	0x03, 0x19
        /*0042*/ 	.short	0x0008


	//----- nvinfo : EIATTR_PARAM_CBANK
	.align		4
        /*0044*/ 	.byte	0x04, 0x0a
        /*0046*/ 	.short	(.L_25 - .L_24)
	.align		4
.L_24:
        /*0048*/ 	.word	index@(.nv.constant0._Z7computePf)
        /*004c*/ 	.short	0x0380
        /*004e*/ 	.short	0x0008


	//----- nvinfo : EIATTR_SW_WAR
	.align		4
.L_25:
        /*0050*/ 	.byte	0x04, 0x36
        /*0052*/ 	.short	(.L_27 - .L_26)
.L_26:
        /*0054*/ 	.word	0x00000008
.L_27:


//--------------------- .nv.callgraph             --------------------------
	.section	.nv.callgraph,"",@"SHT_CUDA_CALLGRAPH"
	.align	4
	.sectionentsize	8
	.align		4
        /*0000*/ 	.word	0x00000000
	.align		4
        /*0004*/ 	.word	0xffffffff
	.align		4
        /*0008*/ 	.word	0x00000000
	.align		4
        /*000c*/ 	.word	0xfffffffe
	.align		4
        /*0010*/ 	.word	0x00000000
	.align		4
        /*0014*/ 	.word	0xfffffffd
	.align		4
        /*0018*/ 	.word	0x00000000
	.align		4
        /*001c*/ 	.word	0xfffffffc


//--------------------- .nv.constant4             --------------------------
	.section	.nv.constant4,"a",@progbits
	.align	8
	.align		8
.nv.constant4:
        /*0000*/ 	.dword	__cudart_i2opi_d
	.align		8
        /*0008*/ 	.dword	__cudart_sin_cos_coeffs


//--------------------- .text._Z7computePf        --------------------------
	.section	.text._Z7computePf,"ax",@progbits
	.align	128
        .global         _Z7computePf
        .type           _Z7computePf,@function
        .size           _Z7computePf,(.L_x_53 - _Z7computePf)
        .other          _Z7computePf,@"STO_CUDA_ENTRY STV_DEFAULT"
_Z7computePf:
.text._Z7computePf:
[----:B------:R-:W0:Y:S01]  /*0000*/  LDC R1, c[0x0][0x37c] ;  /* 0x0000df00ff017b82 */ /* 0x000e220000000800 */
[----:B------:R-:W1:Y:S01]  /*0010*/  MUFU.RCP64H R3, -0.57735013961791992188 ;  /* 0xbfe279a700037908 */ /* 0x000e620000001800 */
[----:B------:R-:W-:Y:S01]  /*0020*/  IMAD.MOV.U32 R6, RZ, RZ, 0x45772481 ;  /* 0x45772481ff067424 */ /* 0x000fe200078e00ff */
[----:B------:R-:W-:Y:S01]  /*0030*/  UMOV UR4, 0x291cb1f4 ;  /* 0x291cb1f400047882 */ /* 0x000fe20000000000 */
[----:B------:R-:W-:Y:S01]  /*0040*/  IMAD.MOV.U32 R7, RZ, RZ, 0x3fe279a7 ;  /* 0x3fe279a7ff077424 */ /* 0x000fe200078e00ff */
[----:B------:R-:W-:Y:S01]  /*0050*/  UMOV UR5, 0x3c45b053 ;  /* 0x3c45b05300057882 */ /* 0x000fe20000000000 */
[----:B------:R-:W-:Y:S01]  /*0060*/  IMAD.MOV.U32 R2, RZ, RZ, RZ ;  /* 0x000000ffff027224 */ /* 0x000fe200078e00ff */
[----:B------:R-:W-:Y:S01]  /*0070*/  UMOV UR6, 0x66666666 ;  /* 0x6666666600067882 */ /* 0x000fe20000000000 */
[----:B------:R-:W-:Y:S01]  /*0080*/  UMOV UR7, 0x3ff26666 ;  /* 0x3ff2666600077882 */ /* 0x000fe20000000000 */
[----:B0-----:R-:W-:-:S03]  /*0090*/  VIADD R1, R1, 0xffffffd8 ;  /* 0xffffffd801017836 */ /* 0x001fc60000000000 */
[----:B-1----:R-:W-:-:S08]  /*00a0*/  DFMA R4, R2, R6, 1 ;  /* 0x3ff000000204742b */ /* 0x002fd00000000006 */
[----:B------:R-:W-:-:S08]  /*00b0*/  DFMA R4, R4, R4, R4 ;  /* 0x000000040404722b */ /* 0x000fd00000000004 */
[----:B------:R-:W-:-:S08]  /*00c0*/  DFMA R4, R2, R4, R2 ;  /* 0x000000040204722b */ /* 0x000fd00000000002 */
[----:B------:R-:W-:-:S08]  /*00d0*/  DFMA R2, R4, R6, 1 ;  /* 0x3ff000000402742b */ /* 0x000fd00000000006 */
[C---:B------:R-:W-:Y:S01]  /*00e0*/  DFMA R2, R4.reuse, -UR4, R2 ;  /* 0x8000000404027c2b */ /* 0x040fe20008000002 */
[----:B------:R-:W0:Y:S07]  /*00f0*/  LDCU.64 UR4, c[0x0][0x358] ;  /* 0x00006b00ff0477ac */ /* 0x000e2e0008000a00 */
[----:B------:R-:W-:-:S08]  /*0100*/  DFMA R2, -R4, R2, -R4 ;  /* 0x000000020402722b */ /* 0x000fd00000000904 */
[----:B------:R-:W-:-:S14]  /*0110*/  DSETP.GT.AND P0, PT, R2, UR6, PT ;  /* 0x0000000602007e2a */ /* 0x000fdc000bf04000 */
[----:B0-----:R-:W-:Y:S05]  /*0120*/  @!P0 BRA `(.L_x_0) ;  /* 0x0000001400708947 */ /* 0x001fea0003800000 */
[----:B------:R-:W0:Y:S01]  /*0130*/  S2R R5, SR_TID.X ;  /* 0x0000000000057919 */ /* 0x000e220000002100 */
[----:B------:R-:W1:Y:S01]  /*0140*/  MUFU.RCP64H R7, 200000 ;  /* 0x41086a0000077908 */ /* 0x000e620000001800 */
[----:B------:R-:W0:Y:S01]  /*0150*/  S2UR UR6, SR_CTAID.X ;  /* 0x00000000000679c3 */ /* 0x000e220000002500 */
[----:B------:R-:W-:Y:S01]  /*0160*/  IMAD.MOV.U32 R10, RZ, RZ, 0x0 ;  /* 0x00000000ff0a7424 */ /* 0x000fe200078e00ff */
[----:B------:R-:W-:Y:S01]  /*0170*/  UMOV UR7, 0x3f2a36e2 ;  /* 0x3f2a36e200077882 */ /* 0x000fe20000000000 */
[----:B------:R-:W-:Y:S01]  /*0180*/  IMAD.MOV.U32 R11, RZ, RZ, 0x41086a00 ;  /* 0x41086a00ff0b7424 */ /* 0x000fe200078e00ff */
[----:B------:R-:W-:Y:S01]  /*0190*/  BSSY.RECONVERGENT B0, `(.L_x_1) ;  /* 0x0000019000007945 */ /* 0x000fe20003800200 */
[----:B------:R-:W-:-:S03]  /*01a0*/  IMAD.MOV.U32 R6, RZ, RZ, 0x1 ;  /* 0x00000001ff067424 */ /* 0x000fc600078e00ff */
[----:B------:R-:W0:Y:S03]  /*01b0*/  LDC R4, c[0x0][0x360] ;  /* 0x0000d800ff047b82 */ /* 0x000e260000000800 */
[----:B-1----:R-:W-:-:S08]  /*01c0*/  DFMA R2, R6, -R10, 1 ;  /* 0x3ff000000602742b */ /* 0x002fd0000000080a */
[----:B------:R-:W-:Y:S01]  /*01d0*/  DFMA R8, R2, R2, R2 ;  /* 0x000000020208722b */ /* 0x000fe20000000002 */
[----:B0-----:R-:W-:-:S07]  /*01e0*/  IMAD R4, R4, UR6, R5 ;  /* 0x0000000604047c24 */ /* 0x001fce000f8e0205 */
[----:B------:R-:W-:Y:S01]  /*01f0*/  DFMA R8, R6, R8, R6 ;  /* 0x000000080608722b */ /* 0x000fe20000000006 */
[----:B------:R-:W-:Y:S01]  /*0200*/  UMOV UR6, 0xeb1c432d ;  /* 0xeb1c432d00067882 */ /* 0x000fe20000000000 */
[----:B------:R-:W0:Y:S06]  /*0210*/  I2F.F64.U32 R2, R4 ;  /* 0x0000000400027312 */ /* 0x000e2c0000201800 */
[----:B------:R-:W-:-:S08]  /*0220*/  DFMA R10, R8, -R10, 1 ;  /* 0x3ff00000080a742b */ /* 0x000fd0000000080a */
[----:B------:R-:W-:Y:S02]  /*0230*/  DFMA R10, R8, R10, R8 ;  /* 0x0000000a080a722b */ /* 0x000fe40000000008 */
[----:B0-----:R-:W-:-:S08]  /*0240*/  DMUL R6, R2, UR6 ;  /* 0x0000000602067c28 */ /* 0x001fd00008000000 */
[----:B------:R-:W-:Y:S02]  /*0250*/  DMUL R2, R6, R10 ;  /* 0x0000000a06027228 */ /* 0x000fe40000000000 */
[----:B------:R-:W-:-:S06]  /*0260*/  FSETP.GEU.AND P1, PT, |R7|, 6.5827683646048100446e-37, PT ;  /* 0x036000000700780b */ /* 0x000fcc0003f2e200 */
[----:B------:R-:W-:-:S08]  /*0270*/  DFMA R8, R2, -200000, R6 ;  /* 0xc1086a000208782b */ /* 0x000fd00000000006 */
[----:B------:R-:W-:-:S10]  /*0280*/  DFMA R2, R10, R8, R2 ;  /* 0x000000080a02722b */ /* 0x000fd40000000002 */
[----:B------:R-:W-:-:S05]  /*0290*/  FFMA R0, RZ, 8.52587890625, R3 ;  /* 0x41086a00ff007823 */ /* 0x000fca0000000003 */
[----:B------:R-:W-:-:S13]  /*02a0*/  FSETP.GT.AND P0, PT, |R0|, 1.469367938527859385e-39, PT ;  /* 0x001000000000780b */ /* 0x000fda0003f04200 */
[----:B------:R-:W-:Y:S05]  /*02b0*/  @P0 BRA P1, `(.L_x_2) ;  /* 0x0000000000180947 */ /* 0x000fea0000800000 */
[----:B------:R-:W-:Y:S01]  /*02c0*/  IMAD.MOV.U32 R8, RZ, RZ, RZ ;  /* 0x000000ffff087224 */ /* 0x000fe200078e00ff */
[----:B------:R-:W-:Y:S01]  /*02d0*/  MOV R0, 0x300 ;  /* 0x0000030000007802 */ /* 0x000fe20000000f00 */
[----:B------:R-:W-:-:S07]  /*02e0*/  IMAD.MOV.U32 R9, RZ, RZ, 0x41086a00 ;  /* 0x41086a00ff097424 */ /* 0x000fce00078e00ff */
[----:B------:R-:W-:Y:S05]  /*02f0*/  CALL.REL.NOINC `($__internal_0_$__cuda_sm20_div_rn_f64_full) ;  /* 0x00000014001c7944 */ /* 0x000fea0003c00000 */
[----:B------:R-:W-:Y:S02]  /*0300*/  IMAD.MOV.U32 R2, RZ, RZ, R14 ;  /* 0x000000ffff027224 */ /* 0x000fe400078e000e */
[----:B------:R-:W-:-:S07]  /*0310*/  IMAD.MOV.U32 R3, RZ, RZ, R15 ;  /* 0x000000ffff037224 */ /* 0x000fce00078e000f */
.L_x_2:
[----:B------:R-:W-:Y:S05]  /*0320*/  BSYNC.RECONVERGENT B0 ;  /* 0x0000000000007941 */ /* 0x000fea0003800200 */
.L_x_1:
[----:B------:R-:W-:Y:S01]  /*0330*/  BSSY.RECONVERGENT B0, `(.L_x_3) ;  /* 0x0000005000007945 */ /* 0x000fe20003800200 */
[----:B------:R-:W-:Y:S01]  /*0340*/  IMAD.MOV.U32 R14, RZ, RZ, 0x66666666 ;  /* 0x66666666ff0e7424 */ /* 0x000fe200078e00ff */
[----:B------:R-:W-:Y:S01]  /*0350*/  MOV R0, 0x380 ;  /* 0x0000038000007802 */ /* 0x000fe20000000f00 */
[----:B------:R-:W-:-:S07]  /*0360*/  IMAD.MOV.U32 R5, RZ, RZ, 0x3ff26666 ;  /* 0x3ff26666ff057424 */ /* 0x000fce00078e00ff */
[----:B------:R-:W-:Y:S05]  /*0370*/  CALL.REL.NOINC `($_Z7computePf$__internal_accurate_pow) ;  /* 0x0000001c00247944 */ /* 0x000fea0003c00000 */
[----:B------:R-:W-:Y:S05]  /*0380*/  BSYNC.RECONVERGENT B0 ;  /* 0x0000000000007941 */ /* 0x000fea0003800200 */
.L_x_3:
[----:B------:R-:W-:Y:S01]  /*0390*/  DADD R10, R10, 1 ;  /* 0x3ff000000a0a7429 */ /* 0x000fe20000000000 */
[----:B------:R-:W-:Y:S01]  /*03a0*/  IMAD.MOV.U32 R12, RZ, RZ, 0x0 ;  /* 0x00000000ff0c7424 */ /* 0x000fe200078e00ff */
[----:B------:R-:W-:Y:S01]  /*03b0*/  BSSY.RECONVERGENT B0, `(.L_x_4) ;  /* 0x0000012000007945 */ /* 0x000fe20003800200 */
[----:B------:R-:W-:-:S03]  /*03c0*/  IMAD.MOV.U32 R13, RZ, RZ, 0x3fd80000 ;  /* 0x3fd80000ff0d7424 */ /* 0x000fc600078e00ff */
[----:B------:R-:W0:Y:S04]  /*03d0*/  MUFU.RSQ64H R7, R11 ;  /* 0x0000000b00077308 */ /* 0x000e280000001c00 */
[----:B------:R-:W-:-:S05]  /*03e0*/  VIADD R6, R11, 0xfcb00000 ;  /* 0xfcb000000b067836 */ /* 0x000fca0000000000 */
[----:B------:R-:W-:Y:S01]  /*03f0*/  ISETP.GE.U32.AND P0, PT, R6, 0x7ca00000, PT ;  /* 0x7ca000000600780c */ /* 0x000fe20003f06070 */
[----:B0-----:R-:W-:-:S08]  /*0400*/  DMUL R8, R6, R6 ;  /* 0x0000000606087228 */ /* 0x001fd00000000000 */
[----:B------:R-:W-:-:S08]  /*0410*/  DFMA R8, R10, -R8, 1 ;  /* 0x3ff000000a08742b */ /* 0x000fd00000000808 */
[----:B------:R-:W-:Y:S02]  /*0420*/  DFMA R12, R8, R12, 0.5 ;  /* 0x3fe00000080c742b */ /* 0x000fe4000000000c */
[----:B------:R-:W-:-:S08]  /*0430*/  DMUL R8, R6, R8 ;  /* 0x0000000806087228 */ /* 0x000fd00000000000 */
[----:B------:R-:W-:-:S08]  /*0440*/  DFMA R14, R12, R8, R6 ;  /* 0x000000080c0e722b */ /* 0x000fd00000000006 */
[----:B------:R-:W-:Y:S02]  /*0450*/  DMUL R16, R10, R14 ;  /* 0x0000000e0a107228 */ /* 0x000fe40000000000 */
[----:B------:R-:W-:Y:S02]  /*0460*/  VIADD R13, R15, 0xfff00000 ;  /* 0xfff000000f0d7836 */ /* 0x000fe40000000000 */
[----:B------:R-:W-:-:S04]  /*0470*/  IMAD.MOV.U32 R12, RZ, RZ, R14 ;  /* 0x000000ffff0c7224 */ /* 0x000fc800078e000e */
[----:B------:R-:W-:-:S08]  /*0480*/  DFMA R18, R16, -R16, R10 ;  /* 0x800000101012722b */ /* 0x000fd0000000000a */
[----:B------:R-:W-:Y:S01]  /*0490*/  DFMA R8, R18, R12, R16 ;  /* 0x0000000c1208722b */ /* 0x000fe20000000010 */
[----:B------:R-:W-:Y:S10]  /*04a0*/  @!P0 BRA `(.L_x_5) ;  /* 0x0000000000088947 */ /* 0x000ff40003800000 */
[----:B------:R-:W-:-:S07]  /*04b0*/  MOV R0, 0x4d0 ;  /* 0x000004d000007802 */ /* 0x000fce0000000f00 */
[----:B------:R-:W-:Y:S05]  /*04c0*/  CALL.REL.NOINC `($__internal_1_$__cuda_sm20_dsqrt_rn_f64_mediumpath_v1) ;  /* 0x0000001800147944 */ /* 0x000fea0003c00000 */
.L_x_5:
[----:B------:R-:W-:Y:S05]  /*04d0*/  BSYNC.RECONVERGENT B0 ;  /* 0x0000000000007941 */ /* 0x000fea0003800200 */
.L_x_4:
[----:B------:R-:W0:Y:S01]  /*04e0*/  MUFU.RCP64H R7, -300000000 ;  /* 0xc1b1e1a300077908 */ /* 0x000e220000001800 */
[----:B------:R-:W-:Y:S01]  /*04f0*/  IMAD.MOV.U32 R12, RZ, RZ, 0x0 ;  /* 0x00000000ff0c7424 */ /* 0x000fe200078e00ff */
[----:B------:R-:W-:Y:S01]  /*0500*/  FSETP.GEU.AND P1, PT, |R9|, 6.5827683646048100446e-37, PT ;  /* 0x036000000900780b */ /* 0x000fe20003f2e200 */
[----:B------:R-:W-:Y:S01]  /*0510*/  IMAD.MOV.U32 R13, RZ, RZ, 0x41b1e1a3 ;  /* 0x41b1e1a3ff0d7424 */ /* 0x000fe200078e00ff */
[----:B------:R-:W-:Y:S01]  /*0520*/  BSSY.RECONVERGENT B0, `(.L_x_6) ;  /* 0x0000015000007945 */ /* 0x000fe20003800200 */
[----:B------:R-:W-:-:S06]  /*0530*/  IMAD.MOV.U32 R6, RZ, RZ, 0x1 ;  /* 0x00000001ff067424 */ /* 0x000fcc00078e00ff */
[----:B0-----:R-:W-:-:S08]  /*0540*/  DFMA R10, R6, R12, 1 ;  /* 0x3ff00000060a742b */ /* 0x001fd0000000000c */
[----:B------:R-:W-:-:S08]  /*0550*/  DFMA R10, R10, R10, R10 ;  /* 0x0000000a0a0a722b */ /* 0x000fd0000000000a */
[----:B------:R-:W-:-:S08]  /*0560*/  DFMA R10, R6, R10, R6 ;  /* 0x0000000a060a722b */ /* 0x000fd00000000006 */
[----:B------:R-:W-:-:S08]  /*0570*/  DFMA R6, R10, R12, 1 ;  /* 0x3ff000000a06742b */ /* 0x000fd0000000000c */
[----:B------:R-:W-:-:S08]  /*0580*/  DFMA R6, R10, R6, R10 ;  /* 0x000000060a06722b */ /* 0x000fd0000000000a */
[----:B------:R-:W-:-:S08]  /*0590*/  DMUL R10, R6, R8 ;  /* 0x00000008060a7228 */ /* 0x000fd00000000000 */
[----:B------:R-:W-:-:S08]  /*05a0*/  DFMA R12, R10, 300000000, R8 ;  /* 0x41b1e1a30a0c782b */ /* 0x000fd00000000008 */
[----:B------:R-:W-:-:S10]  /*05b0*/  DFMA R6, R6, R12, R10 ;  /* 0x0000000c0606722b */ /* 0x000fd4000000000a */
[----:B------:R-:W-:-:S05]  /*05c0*/  FFMA R0, RZ, -22.235174179077148438, R7 ;  /* 0xc1b1e1a3ff007823 */ /* 0x000fca0000000007 */
[----:B------:R-:W-:-:S13]  /*05d0*/  FSETP.GT.AND P0, PT, |R0|, 1.469367938527859385e-39, PT ;  /* 0x001000000000780b */ /* 0x000fda0003f04200 */
[----:B------:R-:W-:Y:S05]  /*05e0*/  @P0 BRA P1, `(.L_x_7) ;  /* 0x0000000000200947 */ /* 0x000fea0000800000 */
[----:B------:R-:W-:Y:S01]  /*05f0*/  IMAD.MOV.U32 R6, RZ, RZ, R8 ;  /* 0x000000ffff067224 */ /* 0x000fe200078e0008 */
[----:B------:R-:W-:Y:S01]  /*0600*/  MOV R0, 0x650 ;  /* 0x0000065000007802 */ /* 0x000fe20000000f00 */
[----:B------:R-:W-:Y:S02]  /*0610*/  IMAD.MOV.U32 R7, RZ, RZ, R9 ;  /* 0x000000ffff077224 */ /* 0x000fe400078e0009 */
[----:B------:R-:W-:Y:S02]  /*0620*/  IMAD.MOV.U32 R8, RZ, RZ, RZ ;  /* 0x000000ffff087224 */ /* 0x000fe400078e00ff */
[----:B------:R-:W-:-:S07]  /*0630*/  IMAD.MOV.U32 R9, RZ, RZ, -0x3e4e1e5d ;  /* 0xc1b1e1a3ff097424 */ /* 0x000fce00078e00ff */
[----:B------:R-:W-:Y:S05]  /*0640*/  CALL.REL.NOINC `($__internal_0_$__cuda_sm20_div_rn_f64_full) ;  /* 0x0000001000487944 */ /* 0x000fea0003c00000 */
[----:B------:R-:W-:Y:S02]  /*0650*/  IMAD.MOV.U32 R6, RZ, RZ, R14 ;  /* 0x000000ffff067224 */ /* 0x000fe400078e000e */
[----:B------:R-:W-:-:S07]  /*0660*/  IMAD.MOV.U32 R7, RZ, RZ, R15 ;  /* 0x000000ffff077224 */ /* 0x000fce00078e000f */
.L_x_7:
[----:B------:R-:W-:Y:S05]  /*0670*/  BSYNC.RECONVERGENT B0 ;  /* 0x0000000000007941 */ /* 0x000fea0003800200 */
.L_x_6:
[----:B------:R-:W-:Y:S01]  /*0680*/  DADD R6, R6, R2 ;  /* 0x0000000006067229 */ /* 0x000fe20000000002 */
[----:B------:R-:W-:Y:S09]  /*0690*/  BSSY.RECONVERGENT B1, `(.L_x_8) ;  /* 0x0000082000017945 */ /* 0x000ff20003800200 */
[----:B------:R-:W-:Y:S01]  /*06a0*/  LOP3.LUT R3, R7, 0x7fffffff, RZ, 0xc0, !PT ;  /* 0x7fffffff07037812 */ /* 0x000fe200078ec0ff */
[----:B------:R-:W-:-:S03]  /*06b0*/  IMAD.MOV.U32 R2, RZ, RZ, R6 ;  /* 0x000000ffff027224 */ /* 0x000fc600078e0006 */
[----:B------:R-:W-:-:S04]  /*06c0*/  VIMNMX.U32 R0, PT, PT, R3, 0x3f1a36e2, !PT ;  /* 0x3f1a36e203007848 */ /* 0x000fc80007fe0000 */
[----:B------:R-:W-:-:S13]  /*06d0*/  ISETP.GE.U32.AND P0, PT, R0, 0x7ff00000, PT ;  /* 0x7ff000000000780c */ /* 0x000fda0003f06070 */
[----:B------:R-:W-:Y:S05]  /*06e0*/  @!P0 BRA `(.L_x_9) ;  /* 0x0000000000208947 */ /* 0x000fea0003800000 */
[----:B------:R-:W-:-:S14]  /*06f0*/  DSETP.NAN.AND P0, PT, R2, R2, PT ;  /* 0x000000020200722a */ /* 0x000fdc0003f08000 */
[----:B------:R-:W-:Y:S01]  /*0700*/  @P0 IMAD.MOV.U32 R8, RZ, RZ, -0x14e3bcd3 ;  /* 0xeb1c432dff080424 */ /* 0x000fe200078e00ff */
[----:B------:R-:W-:Y:S01]  /*0710*/  @!P0 DSETP.NEU.AND P1, PT, R2, +INF , PT ;  /* 0x7ff000000200842a */ /* 0x000fe20003f2d000 */
[----:B------:R-:W-:-:S06]  /*0720*/  @P0 IMAD.MOV.U32 R9, RZ, RZ, 0x3f1a36e2 ;  /* 0x3f1a36e2ff090424 */ /* 0x000fcc00078e00ff */
[----:B------:R-:W-:-:S06]  /*0730*/  @P0 DADD R8, R6, R8 ;  /* 0x0000000006080229 */ /* 0x000fcc0000000008 */
[----:B------:R-:W-:Y:S02]  /*0740*/  @!P0 FSEL R8, R6, RZ, P1 ;  /* 0x000000ff06088208 */ /* 0x000fe40000800000 */
[----:B------:R-:W-:Y:S01]  /*0750*/  @!P0 FSEL R9, R7, -QNAN , P1 ;  /* 0xfff8000007098808 */ /* 0x000fe20000800000 */
[----:B------:R-:W-:Y:S06]  /*0760*/  BRA `(.L_x_10) ;  /* 0x0000000400d07947 */ /* 0x000fec0003800000 */
.L_x_9:
[----:B------:R-:W-:Y:S01]  /*0770*/  IMAD.MOV.U32 R8, RZ, RZ, -0x14e3bcd3 ;  /* 0xeb1c432dff087424 */ /* 0x000fe200078e00ff */
[----:B------:R-:W-:Y:S01]  /*0780*/  BSSY.RECONVERGENT B0, `(.L_x_11) ;  /* 0x0000065000007945 */ /* 0x000fe20003800200 */
[----:B------:R-:W-:Y:S01]  /*0790*/  IMAD.MOV.U32 R9, RZ, RZ, 0x3f1a36e2 ;  /* 0x3f1a36e2ff097424 */ /* 0x000fe200078e00ff */
[----:B------:R-:W-:-:S05]  /*07a0*/  PLOP3.LUT P0, PT, PT, PT, PT, 0x80, 0x8 ;  /* 0x000000000008781c */ /* 0x000fca0003f0f070 */
[----:B------:R-:W-:-:S14]  /*07b0*/  DSETP.GE.AND P1, PT, R2, R8, PT ;  /* 0x000000080200722a */ /* 0x000fdc0003f26000 */
[----:B------:R-:W-:Y:S05]  /*07c0*/  @!P1 BRA `(.L_x_12) ;  /* 0x0000000400809947 */ /* 0x000fea0003800000 */
[----:B------:R-:W-:Y:S01]  /*07d0*/  ISETP.GT.U32.AND P0, PT, R3, 0xfffff, PT ;  /* 0x000fffff0300780c */ /* 0x000fe20003f04070 */
[----:B------:R-:W-:Y:S01]  /*07e0*/  BSSY.RECONVERGENT B2, `(.L_x_13) ;  /* 0x000001f000027945 */ /* 0x000fe20003800200 */
[----:B------:R-:W-:-:S11]  /*07f0*/  SHF.R.U32.HI R5, RZ, 0x14, R3 ;  /* 0x00000014ff057819 */ /* 0x000fd60000011603 */
[----:B------:R-:W-:-:S10]  /*0800*/  @!P0 DMUL R2, R2, 1.80143985094819840000e+16 ;  /* 0x4350000002028828 */ /* 0x000fd40000000000 */
[C---:B------:R-:W-:Y:S01]  /*0810*/  @!P0 LEA.HI R0, R3.reuse, R5, RZ, 0xc ;  /* 0x0000000503008211 */ /* 0x040fe200078f60ff */
[----:B------:R-:W-:Y:S01]  /*0820*/  IMAD.MOV.U32 R11, RZ, RZ, R2 ;  /* 0x000000ffff0b7224 */ /* 0x000fe200078e0002 */
[----:B------:R-:W-:-:S03]  /*0830*/  LOP3.LUT R13, R3, 0xfffff, RZ, 0xc0, !PT ;  /* 0x000fffff030d7812 */ /* 0x000fc600078ec0ff */
[----:B------:R-:W-:Y:S01]  /*0840*/  @!P0 VIADD R5, R0, 0xffffffca ;  /* 0xffffffca00058836 */ /* 0x000fe20000000000 */
[----:B------:R-:W-:-:S03]  /*0850*/  LOP3.LUT R13, R13, 0x100000, RZ, 0xfc, !PT ;  /* 0x001000000d0d7812 */ /* 0x000fc600078efcff */
[----:B------:R-:W-:-:S05]  /*0860*/  VIADD R12, R5, 0xfffffc0f ;  /* 0xfffffc0f050c7836 */ /* 0x000fca0000000000 */
[----:B------:R-:W-:-:S04]  /*0870*/  VIMNMX R14, PT, PT, RZ, R12, PT ;  /* 0x0000000cff0e7248 */ /* 0x000fc80003fe0100 */
[----:B------:R-:W-:-:S05]  /*0880*/  IADD3 R5, PT, PT, R5, -0x3f1, -R14 ;  /* 0xfffffc0f05057810 */ /* 0x000fca0007ffe80e */
[----:B------:R-:W-:-:S05]  /*0890*/  VIADD R5, R5, 0x1 ;  /* 0x0000000105057836 */ /* 0x000fca0000000000 */
[----:B------:R-:W-:Y:S01]  /*08a0*/  LOP3.LUT P0, R0, R5, 0x3, RZ, 0xc0, !PT ;  /* 0x0000000305007812 */ /* 0x000fe2000780c0ff */
[----:B------:R-:W-:-:S12]  /*08b0*/  IMAD.MOV.U32 R5, RZ, RZ, R12 ;  /* 0x000000ffff057224 */ /* 0x000fd800078e000c */
[----:B------:R-:W-:Y:S05]  /*08c0*/  @!P0 BRA `(.L_x_14) ;  /* 0x0000000000408947 */ /* 0x000fea0003800000 */
[----:B------:R-:W-:Y:S01]  /*08d0*/  BSSY.RECONVERGENT B3, `(.L_x_15) ;  /* 0x000000e000037945 */ /* 0x000fe20003800200 */
[----:B------:R-:W-:Y:S02]  /*08e0*/  IMAD.MOV R0, RZ, RZ, -R0 ;  /* 0x000000ffff007224 */ /* 0x000fe400078e0a00 */
[----:B------:R-:W-:-:S07]  /*08f0*/  IMAD.MOV.U32 R5, RZ, RZ, R12 ;  /* 0x000000ffff057224 */ /* 0x000fce00078e000c */
.L_x_16:
[----:B------:R-:W-:Y:S01]  /*0900*/  VIADD R0, R0, 0x1 ;  /* 0x0000000100007836 */ /* 0x000fe20000000000 */
[----:B------:R-:W-:Y:S01]  /*0910*/  IADD3 R2, P0, PT, R11, 0x14e3bcd3, RZ ;  /* 0x14e3bcd30b027810 */ /* 0x000fe20007f1e0ff */
[----:B------:R-:W-:-:S03]  /*0920*/  VIADD R5, R5, 0xffffffff ;  /* 0xffffffff05057836 */ /* 0x000fc60000000000 */
[----:B------:R-:W-:Y:S02]  /*0930*/  ISETP.NE.AND P1, PT, R0, RZ, PT ;  /* 0x000000ff0000720c */ /* 0x000fe40003f25270 */
[----:B------:R-:W-:-:S04]  /*0940*/  IADD3.X R10, PT, PT, R13, -0x1a36e3, RZ, P0, !PT ;  /* 0xffe5c91d0d0a7810 */ /* 0x000fc800007fe4ff */
[----:B------:R-:W-:-:S04]  /*0950*/  ISETP.GE.AND P0, PT, R10, RZ, PT ;  /* 0x000000ff0a00720c */ /* 0x000fc80003f06270 */
[----:B------:R-:W-:Y:S02]  /*0960*/  SEL R2, R11, R2, !P0 ;  /* 0x000000020b027207 */ /* 0x000fe40004000000 */
[----:B------:R-:W-:-:S03]  /*0970*/  SEL R3, R13, R10, !P0 ;  /* 0x0000000a0d037207 */ /* 0x000fc60004000000 */
[C---:B------:R-:W-:Y:S01]  /*0980*/  IMAD.SHL.U32 R11, R2.reuse, 0x2, RZ ;  /* 0x00000002020b7824 */ /* 0x040fe200078e00ff */
[----:B------:R-:W-:Y:S01]  /*0990*/  SHF.L.U64.HI R13, R2, 0x1, R3 ;  /* 0x00000001020d7819 */ /* 0x000fe20000010203 */
[----:B------:R-:W-:Y:S06]  /*09a0*/  @P1 BRA `(.L_x_16) ;  /* 0xfffffffc00d41947 */ /* 0x000fec000383ffff */
[----:B------:R-:W-:Y:S05]  /*09b0*/  BSYNC.RECONVERGENT B3 ;  /* 0x0000000000037941 */ /* 0x000fea0003800200 */
.L_x_15:
[----:B------:R-:W-:-:S07]  /*09c0*/  IMAD.MOV.U32 R0, RZ, RZ, R10 ;  /* 0x000000ffff007224 */ /* 0x000fce00078e000a */
.L_x_14:
[----:B------:R-:W-:Y:S05]  /*09d0*/  BSYNC.RECONVERGENT B2 ;  /* 0x0000000000027941 */ /* 0x000fea0003800200 */
.L_x_13:
[----:B------:R-:W-:Y:S01]  /*09e0*/  IMAD.IADD R10, R12, 0x1, -R14 ;  /* 0x000000010c0a7824 */ /* 0x000fe200078e0a0e */
[----:B------:R-:W-:Y:S04]  /*09f0*/  BSSY.RECONVERGENT B2, `(.L_x_17) ;  /* 0x0000024000027945 */ /* 0x000fe80003800200 */
[----:B------:R-:W-:-:S13]  /*0a00*/  ISETP.GE.U32.AND P0, PT, R10, 0x3, PT ;  /* 0x000000030a00780c */ /* 0x000fda0003f06070 */
[----:B------:R-:W-:Y:S05]  /*0a10*/  @!P0 BRA `(.L_x_18) ;  /* 0x0000000000848947 */ /* 0x000fea0003800000 */
[----:B------:R-:W-:Y:S01]  /*0a20*/  BSSY.RECONVERGENT B3, `(.L_x_18) ;  /* 0x0000020000037945 */ /* 0x000fe20003800200 */
.L_x_19:
[----:B------:R-:W-:Y:S02]  /*0a30*/  IADD3 R0, P0, PT, R11, 0x14e3bcd3, RZ ;  /* 0x14e3bcd30b007810 */ /* 0x000fe40007f1e0ff */
[C---:B------:R-:W-:Y:S01]  /*0a40*/  ISETP.GT.AND P1, PT, R5.reuse, 0x3, PT ;  /* 0x000000030500780c */ /* 0x040fe20003f24270 */
[----:B------:R-:W-:Y:S01]  /*0a50*/  VIADD R5, R5, 0xfffffffc ;  /* 0xfffffffc05057836 */ /* 0x000fe20000000000 */
[----:B------:R-:W-:-:S04]  /*0a60*/  IADD3.X R2, PT, PT, R13, -0x1a36e3, RZ, P0, !PT ;  /* 0xffe5c91d0d027810 */ /* 0x000fc800007fe4ff */
[----:B------:R-:W-:-:S04]  /*0a70*/  ISETP.GE.AND P0, PT, R2, RZ, PT ;  /* 0x000000ff0200720c */ /* 0x000fc80003f06270 */
[----:B------:R-:W-:Y:S02]  /*0a80*/  SEL R0, R11, R0, !P0 ;  /* 0x000000000b007207 */ /* 0x000fe40004000000 */
[----:B------:R-:W-:-:S03]  /*0a90*/  SEL R13, R13, R2, !P0 ;  /* 0x000000020d0d7207 */ /* 0x000fc60004000000 */
[C---:B------:R-:W-:Y:S01]  /*0aa0*/  IMAD.SHL.U32 R2, R0.reuse, 0x2, RZ ;  /* 0x0000000200027824 */ /* 0x040fe200078e00ff */
[----:B------:R-:W-:-:S04]  /*0ab0*/  SHF.L.U64.HI R13, R0, 0x1, R13 ;  /* 0x00000001000d7819 */ /* 0x000fc8000001020d */
[----:B------:R-:W-:-:S04]  /*0ac0*/  IADD3 R3, P0, PT, R2, 0x14e3bcd3, RZ ;  /* 0x14e3bcd302037810 */ /* 0x000fc80007f1e0ff */
        /* <DEDUP_REMOVED lines=22> */
.L_x_18:
[----:B------:R-:W-:Y:S05]  /*0c30*/  BSYNC.RECONVERGENT B2 ;  /* 0x0000000000027941 */ /* 0x000fea0003800200 */
.L_x_17:
[----:B------:R-:W-:Y:S01]  /*0c40*/  LOP3.LUT R3, R3, 0x7fffffff, RZ, 0xc0, !PT ;  /* 0x7fffffff03037812 */ /* 0x000fe200078ec0ff */
[----:B------:R-:W-:Y:S01]  /*0c50*/  BSSY.RECONVERGENT B2, `(.L_x_20) ;  /* 0x0000013000027945 */ /* 0x000fe20003800200 */
[----:B------:R-:W-:Y:S01]  /*0c60*/  ISETP.NE.U32.AND P0, PT, R2, RZ, PT ;  /* 0x000000ff0200720c */ /* 0x000fe20003f05070 */
[----:B------:R-:W-:Y:S02]  /*0c70*/  IMAD.MOV.U32 R5, RZ, RZ, RZ ;  /* 0x000000ffff057224 */ /* 0x000fe400078e00ff */
[----:B------:R-:W-:Y:S01]  /*0c80*/  IMAD.MOV.U32 R10, RZ, RZ, RZ ;  /* 0x000000ffff0a7224 */ /* 0x000fe200078e00ff */
[----:B------:R-:W-:-:S13]  /*0c90*/  ISETP.NE.AND.EX P0, PT, R3, RZ, PT, P0 ;  /* 0x000000ff0300720c */ /* 0x000fda0003f05300 */
[----:B------:R-:W-:Y:S05]  /*0ca0*/  @!P0 BRA `(.L_x_21) ;  /* 0x0000000000348947 */ /* 0x000fea0003800000 */
[----:B------:R-:W-:-:S10]  /*0cb0*/  DMUL R10, R2, 1.80143985094819840000e+16 ;  /* 0x43500000020a7828 */ /* 0x000fd40000000000 */
[----:B------:R-:W-:-:S04]  /*0cc0*/  SHF.R.U32.HI R10, RZ, 0x14, R11 ;  /* 0x00000014ff0a7819 */ /* 0x000fc8000001160b */
[----:B------:R-:W-:-:S04]  /*0cd0*/  IADD3 R5, PT, PT, -R10, 0x37, RZ ;  /* 0x000000370a057810 */ /* 0x000fc80007ffe1ff */
[----:B------:R-:W-:Y:S02]  /*0ce0*/  IADD3 R10, PT, PT, -R5, 0x3f1, RZ ;  /* 0x000003f1050a7810 */ /* 0x000fe40007ffe1ff */
[-C--:B------:R-:W-:Y:S02]  /*0cf0*/  SHF.L.U64.HI R11, R2, R5.reuse, R3 ;  /* 0x00000005020b7219 */ /* 0x080fe40000010203 */
[----:B------:R-:W-:Y:S02]  /*0d00*/  ISETP.GT.AND P0, PT, R10, RZ, PT ;  /* 0x000000ff0a00720c */ /* 0x000fe40003f04270 */
[----:B------:R-:W-:-:S11]  /*0d10*/  SHF.L.U32 R3, R2, R5, RZ ;  /* 0x0000000502037219 */ /* 0x000fd600000006ff */
[----:B------:R-:W-:-:S04]  /*0d20*/  @!P0 IADD3 R2, PT, PT, -R10, 0x1, RZ ;  /* 0x000000010a028810 */ /* 0x000fc80007ffe1ff */
[-CC-:B------:R-:W-:Y:S02]  /*0d30*/  @!P0 SHF.R.U64 R5, R3, R2.reuse, R11.reuse ;  /* 0x0000000203058219 */ /* 0x180fe4000000120b */
[----:B------:R-:W-:Y:S01]  /*0d40*/  @P0 IADD3 R5, P1, PT, RZ, R3, RZ ;  /* 0x00000003ff050210 */ /* 0x000fe20007f3e0ff */
[----:B------:R-:W-:Y:S01]  /*0d50*/  @P0 VIADD R3, R10, 0xffffffff ;  /* 0xffffffff0a030836 */ /* 0x000fe20000000000 */
[----:B------:R-:W-:-:S03]  /*0d60*/  @!P0 SHF.R.U32.HI R10, RZ, R2, R11 ;  /* 0x00000002ff0a8219 */ /* 0x000fc6000001160b */
[----:B------:R-:W-:-:S08]  /*0d70*/  @P0 IMAD.U32.X R10, R3, 0x100000, R11, P1 ;  /* 0x00100000030a0824 */ /* 0x000fd000008e040b */
.L_x_21:
[----:B------:R-:W-:Y:S05]  /*0d80*/  BSYNC.RECONVERGENT B2 ;  /* 0x0000000000027941 */ /* 0x000fea0003800200 */
.L_x_20:
[----:B------:R-:W-:Y:S01]  /*0d90*/  SHF.R.U32.HI R0, RZ, 0x1f, R0 ;  /* 0x0000001fff007819 */ /* 0x000fe20000011600 */
[----:B------:R-:W-:Y:S02]  /*0da0*/  IMAD.MOV.U32 R2, RZ, RZ, R5 ;  /* 0x000000ffff027224 */ /* 0x000fe400078e0005 */
[----:B------:R-:W-:Y:S01]  /*0db0*/  IMAD.MOV.U32 R3, RZ, RZ, R10 ;  /* 0x000000ffff037224 */ /* 0x000fe200078e000a */
[----:B------:R-:W-:-:S13]  /*0dc0*/  ISETP.EQ.U32.AND P0, PT, R0, 0x1, PT ;  /* 0x000000010000780c */ /* 0x000fda0003f02070 */
.L_x_12:
[----:B------:R-:W-:Y:S05]  /*0dd0*/  BSYNC.RECONVERGENT B0 ;  /* 0x0000000000007941 */ /* 0x000fea0003800200 */
.L_x_11:
[----:B------:R-:W-:Y:S01]  /*0de0*/  UMOV UR6, 0xeb1c432d ;  /* 0xeb1c432d00067882 */ /* 0x000fe20000000000 */
[----:B------:R-:W-:Y:S01]  /*0df0*/  UMOV UR7, 0x3f1a36e2 ;  /* 0x3f1a36e200077882 */ /* 0x000fe20000000000 */
[C---:B------:R-:W-:Y:S02]  /*0e00*/  DADD R10, R2.reuse, R2 ;  /* 0x00000000020a7229 */ /* 0x040fe40000000002 */
[----:B------:R-:W-:-:S06]  /*0e10*/  DADD R12, R2, -UR6 ;  /* 0x80000006020c7e29 */ /* 0x000fcc0008000000 */
[C-C-:B------:R-:W-:Y:S02]  /*0e20*/  DSETP.NEU.AND P1, PT, R10.reuse, R8.reuse, PT ;  /* 0x000000080a00722a */ /* 0x140fe40003f2d000 */
[----:B------:R-:W-:Y:S02]  /*0e30*/  DSETP.GT.AND P2, PT, R10, R8, PT ;  /* 0x000000080a00722a */ /* 0x000fe40003f44000 */
[C---:B------:R-:W-:Y:S02]  /*0e40*/  FSEL R5, R3.reuse, R13, P0 ;  /* 0x0000000d03057208 */ /* 0x040fe40000000000 */
[C---:B------:R-:W-:Y:S02]  /*0e50*/  FSEL R9, R2.reuse, R12, P0 ;  /* 0x0000000c02097208 */ /* 0x040fe40000000000 */
[----:B------:R-:W-:Y:S02]  /*0e60*/  FSEL R3, R3, R5, P1 ;  /* 0x0000000503037208 */ /* 0x000fe40000800000 */
[----:B------:R-:W-:-:S02]  /*0e70*/  FSEL R9, R2, R9, P1 ;  /* 0x0000000902097208 */ /* 0x000fc40000800000 */
[----:B------:R-:W-:Y:S02]  /*0e80*/  FSEL R3, R3, R13, !P2 ;  /* 0x0000000d03037208 */ /* 0x000fe40005000000 */
[----:B------:R-:W-:Y:S02]  /*0e90*/  FSEL R8, R9, R12, !P2 ;  /* 0x0000000c09087208 */ /* 0x000fe40005000000 */
[----:B------:R-:W-:-:S07]  /*0ea0*/  LOP3.LUT R9, R3, 0x80000000, R7, 0x78, !PT ;  /* 0x8000000003097812 */ /* 0x000fce00078e7807 */
.L_x_10:
[----:B------:R-:W-:Y:S05]  /*0eb0*/  BSYNC.RECONVERGENT B1 ;  /* 0x0000000000017941 */ /* 0x000fea0003800200 */
.L_x_8:
[----:B------:R-:W0:Y:S01]  /*0ec0*/  MUFU.RCP64H R7, 9.9999961093999445438e-06 ;  /* 0x3ee4f8b500077908 */ /* 0x000e220000001800 */
[----:B------:R-:W-:Y:S01]  /*0ed0*/  IMAD.MOV.U32 R12, RZ, RZ, -0x771c970f ;  /* 0x88e368f1ff0c7424 */ /* 0x000fe200078e00ff */
[----:B------:R-:W-:Y:S01]  /*0ee0*/  UMOV UR6, 0x88e368f1 ;  /* 0x88e368f100067882 */ /* 0x000fe20000000000 */
[----:B------:R-:W-:Y:S01]  /*0ef0*/  IMAD.MOV.U32 R13, RZ, RZ, 0x3ee4f8b5 ;  /* 0x3ee4f8b5ff0d7424 */ /* 0x000fe200078e00ff */
[----:B------:R-:W-:Y:S01]  /*0f00*/  UMOV UR7, 0x3ed4f8b5 ;  /* 0x3ed4f8b500077882 */ /* 0x000fe20000000000 */
[----:B------:R-:W-:Y:S01]  /*0f10*/  IMAD.MOV.U32 R6, RZ, RZ, 0x1 ;  /* 0x00000001ff067424 */ /* 0x000fe200078e00ff */
[----:B------:R-:W-:Y:S02]  /*0f20*/  BSSY.RECONVERGENT B0, `(.L_x_22) ;  /* 0x0000018000007945 */ /* 0x000fe40003800200 */
[----:B------:R-:W1:Y:S03]  /*0f30*/  F2F.F32.F64 R0, R8 ;  /* 0x0000000800007310 */ /* 0x000e660000301000 */
[----:B0-----:R-:W-:-:S08]  /*0f40*/  DFMA R2, R6, -R12, 1 ;  /* 0x3ff000000602742b */ /* 0x001fd0000000080c */
[----:B------:R-:W-:Y:S02]  /*0f50*/  DFMA R10, R2, R2, R2 ;  /* 0x00000002020a722b */ /* 0x000fe40000000002 */
[----:B-1----:R-:W0:Y:S06]  /*0f60*/  F2F.F64.F32 R2, R0 ;  /* 0x0000000000027310 */ /* 0x002e2c0000201800 */
[----:B------:R-:W-:-:S08]  /*0f70*/  DFMA R10, R6, R10, R6 ;  /* 0x0000000a060a722b */ /* 0x000fd00000000006 */
[----:B------:R-:W-:Y:S02]  /*0f80*/  DFMA R6, R10, -R12, 1 ;  /* 0x3ff000000a06742b */ /* 0x000fe4000000080c */
[----:B0-----:R-:W-:-:S06]  /*0f90*/  DADD R2, R2, -UR6 ;  /* 0x8000000602027e29 */ /* 0x001fcc0008000000 */
[----:B------:R-:W-:-:S04]  /*0fa0*/  DFMA R6, R10, R6, R10 ;  /* 0x000000060a06722b */ /* 0x000fc8000000000a */
[----:B------:R-:W-:-:S04]  /*0fb0*/  FSETP.GEU.AND P1, PT, |R3|, 6.5827683646048100446e-37, PT ;  /* 0x036000000300780b */ /* 0x000fc80003f2e200 */
[----:B------:R-:W-:-:S08]  /*0fc0*/  DMUL R10, R2, R6 ;  /* 0x00000006020a7228 */ /* 0x000fd00000000000 */
[----:B------:R-:W-:-:S08]  /*0fd0*/  DFMA R8, R10, -R12, R2 ;  /* 0x8000000c0a08722b */ /* 0x000fd00000000002 */
[----:B------:R-:W-:-:S10]  /*0fe0*/  DFMA R6, R6, R8, R10 ;  /* 0x000000080606722b */ /* 0x000fd4000000000a */
[----:B------:R-:W-:-:S05]  /*0ff0*/  FFMA R5, RZ, 0.44720998406410217285, R7 ;  /* 0x3ee4f8b5ff057823 */ /* 0x000fca0000000007 */
[----:B------:R-:W-:-:S13]  /*1000*/  FSETP.GT.AND P0, PT, |R5|, 1.469367938527859385e-39, PT ;  /* 0x001000000500780b */ /* 0x000fda0003f04200 */
[----:B------:R-:W-:Y:S05]  /*1010*/  @P0 BRA P1, `(.L_x_23) ;  /* 0x0000000000200947 */ /* 0x000fea0000800000 */
[----:B------:R-:W-:Y:S01]  /*1020*/  IMAD.MOV.U32 R6, RZ, RZ, R2 ;  /* 0x000000ffff067224 */ /* 0x000fe200078e0002 */
[----:B------:R-:W-:Y:S01]  /*1030*/  MOV R0, 0x1080 ;  /* 0x0000108000007802 */ /* 0x000fe20000000f00 */
[----:B------:R-:W-:Y:S02]  /*1040*/  IMAD.MOV.U32 R7, RZ, RZ, R3 ;  /* 0x000000ffff077224 */ /* 0x000fe400078e0003 */
[----:B------:R-:W-:Y:S02]  /*1050*/  IMAD.MOV.U32 R8, RZ, RZ, -0x771c970f ;  /* 0x88e368f1ff087424 */ /* 0x000fe400078e00ff */
[----:B------:R-:W-:-:S07]  /*1060*/  IMAD.MOV.U32 R9, RZ, RZ, 0x3ee4f8b5 ;  /* 0x3ee4f8b5ff097424 */ /* 0x000fce00078e00ff */
[----:B------:R-:W-:Y:S05]  /*1070*/  CALL.REL.NOINC `($__internal_0_$__cuda_sm20_div_rn_f64_full) ;  /* 0x0000000400bc7944 */ /* 0x000fea0003c00000 */
[----:B------:R-:W-:Y:S02]  /*1080*/  IMAD.MOV.U32 R6, RZ, RZ, R14 ;  /* 0x000000ffff067224 */ /* 0x000fe400078e000e */
[----:B------:R-:W-:-:S07]  /*1090*/  IMAD.MOV.U32 R7, RZ, RZ, R15 ;  /* 0x000000ffff077224 */ /* 0x000fce00078e000f */
.L_x_23:
[----:B------:R-:W-:Y:S05]  /*10a0*/  BSYNC.RECONVERGENT B0 ;  /* 0x0000000000007941 */ /* 0x000fea0003800200 */
.L_x_22:
[----:B------:R-:W-:-:S14]  /*10b0*/  DSETP.GTU.AND P0, PT, |R6|, 0.5, PT ;  /* 0x3fe000000600742a */ /* 0x000fdc0003f0c200 */
[----:B------:R-:W-:Y:S05]  /*10c0*/  @P0 BRA `(.L_x_24) ;  /* 0x0000000400780947 */ /* 0x000fea0003800000 */
[----:B------:R-:W-:Y:S01]  /*10d0*/  DADD R6, -RZ, |R2| ;  /* 0x00000000ff067229 */ /* 0x000fe20000000502 */
[----:B------:R-:W-:Y:S01]  /*10e0*/  BSSY.RECONVERGENT B0, `(.L_x_25) ;  /* 0x0000005000007945 */ /* 0x000fe20003800200 */
[----:B------:R-:W-:-:S08]  /*10f0*/  MOV R0, 0x1130 ;  /* 0x0000113000007802 */ /* 0x000fd00000000f00 */
[----:B------:R-:W-:Y:S02]  /*1100*/  IMAD.MOV.U32 R14, RZ, RZ, R6 ;  /* 0x000000ffff0e7224 */ /* 0x000fe400078e0006 */
[----:B------:R-:W-:-:S07]  /*1110*/  IMAD.MOV.U32 R5, RZ, RZ, R7 ;  /* 0x000000ffff057224 */ /* 0x000fce00078e0007 */
[----:B------:R-:W-:Y:S05]  /*1120*/  CALL.REL.NOINC `($_Z7computePf$__internal_accurate_pow) ;  /* 0x0000000c00b87944 */ /* 0x000fea0003c00000 */
[----:B------:R-:W-:Y:S05]  /*1130*/  BSYNC.RECONVERGENT B0 ;  /* 0x0000000000007941 */ /* 0x000fea0003800200 */
.L_x_25:
[C---:B------:R-:W-:Y:S01]  /*1140*/  DADD R6, R2.reuse, 2 ;  /* 0x4000000002067429 */ /* 0x040fe20000000000 */
[----:B------:R-:W-:Y:S01]  /*1150*/  BSSY.RECONVERGENT B0, `(.L_x_26) ;  /* 0x000000e000007945 */ /* 0x000fe20003800200 */
[----:B------:R-:W-:-:S08]  /*1160*/  DSETP.NEU.AND P0, PT, R2, RZ, PT ;  /* 0x000000ff0200722a */ /* 0x000fd00003f0d000 */
[----:B------:R-:W-:Y:S01]  /*1170*/  LOP3.LUT R6, R7, 0x7ff00000, RZ, 0xc0, !PT ;  /* 0x7ff0000007067812 */ /* 0x000fe200078ec0ff */
[----:B------:R-:W-:-:S03]  /*1180*/  IMAD.MOV.U32 R7, RZ, RZ, R11 ;  /* 0x000000ffff077224 */ /* 0x000fc600078e000b */
[----:B------:R-:W-:Y:S01]  /*1190*/  ISETP.NE.AND P1, PT, R6, 0x7ff00000, PT ;  /* 0x7ff000000600780c */ /* 0x000fe20003f25270 */
[----:B------:R-:W-:Y:S01]  /*11a0*/  IMAD.MOV.U32 R6, RZ, RZ, R10 ;  /* 0x000000ffff067224 */ /* 0x000fe200078e000a */
[----:B------:R-:W-:-:S11]  /*11b0*/  @!P0 CS2R R6, SRZ ;  /* 0x0000000000068805 */ /* 0x000fd6000001ff00 */
[----:B------:R-:W-:Y:S05]  /*11c0*/  @P1 BRA `(.L_x_27) ;  /* 0x0000000000181947 */ /* 0x000fea0003800000 */
[----:B------:R-:W-:-:S14]  /*11d0*/  DSETP.NAN.AND P0, PT, R2, R2, PT ;  /* 0x000000020200722a */ /* 0x000fdc0003f08000 */
[----:B------:R-:W-:Y:S01]  /*11e0*/  @P0 DADD R6, R2, 2 ;  /* 0x4000000002060429 */ /* 0x000fe20000000000 */
[----:B------:R-:W-:Y:S10]  /*11f0*/  @P0 BRA `(.L_x_27) ;  /* 0x00000000000c0947 */ /* 0x000ff40003800000 */
[----:B------:R-:W-:-:S14]  /*1200*/  DSETP.NEU.AND P0, PT, |R2|, +INF , PT ;  /* 0x7ff000000200742a */ /* 0x000fdc0003f0d200 */
[----:B------:R-:W-:Y:S02]  /*1210*/  @!P0 IMAD.MOV.U32 R6, RZ, RZ, 0x0 ;  /* 0x00000000ff068424 */ /* 0x000fe400078e00ff */
[----:B------:R-:W-:-:S07]  /*1220*/  @!P0 IMAD.MOV.U32 R7, RZ, RZ, 0x7ff00000 ;  /* 0x7ff00000ff078424 */ /* 0x000fce00078e00ff */
.L_x_27:
[----:B------:R-:W-:Y:S05]  /*1230*/  BSYNC.RECONVERGENT B0 ;  /* 0x0000000000007941 */ /* 0x000fea0003800200 */
.L_x_26:
[----:B------:R-:W-:Y:S01]  /*1240*/  UMOV UR6, 0xa2000000 ;  /* 0xa200000000067882 */ /* 0x000fe20000000000 */
[----:B------:R-:W-:Y:S01]  /*1250*/  UMOV UR7, 0x428d1a94 ;  /* 0x428d1a9400077882 */ /* 0x000fe20000000000 */
[----:B------:R-:W-:Y:S01]  /*1260*/  DSETP.NEU.AND P0, PT, R2, 1, PT ;  /* 0x3ff000000200742a */ /* 0x000fe20003f0d000 */
[----:B------:R-:W-:Y:S01]  /*1270*/  BSSY.RECONVERGENT B1, `(.L_x_28) ;  /* 0x0000021000017945 */ /* 0x000fe20003800200 */
[----:B------:R-:W-:Y:S01]  /*1280*/  DMUL R6, R6, UR6 ;  /* 0x0000000606067c28 */ /* 0x000fe20008000000 */
[----:B------:R-:W-:Y:S01]  /*1290*/  UMOV UR6, 0x54524550 ;  /* 0x5452455000067882 */ /* 0x000fe20000000000 */
[----:B------:R-:W-:-:S08]  /*12a0*/  UMOV UR7, 0x400921fb ;  /* 0x400921fb00077882 */ /* 0x000fd00000000000 */
[----:B------:R-:W-:Y:S02]  /*12b0*/  FSEL R16, R6, -1.7347234759768070944e-18, P0 ;  /* 0xa200000006107808 */ /* 0x000fe40000000000 */
[----:B------:R-:W-:-:S06]  /*12c0*/  FSEL R17, R7, 70.551910400390625, P0 ;  /* 0x428d1a9407117808 */ /* 0x000fcc0000000000 */
[----:B------:R-:W-:-:S08]  /*12d0*/  DFMA R16, R2, 200000000, R16 ;  /* 0x41a7d7840210782b */ /* 0x000fd00000000010 */
[----:B------:R-:W-:-:S08]  /*12e0*/  DMUL R16, R16, UR6 ;  /* 0x0000000610107c28 */ /* 0x000fd00008000000 */
[----:B------:R-:W-:-:S14]  /*12f0*/  DSETP.NEU.AND P0, PT, |R16|, +INF , PT ;  /* 0x7ff000001000742a */ /* 0x000fdc0003f0d200 */
[----:B------:R-:W-:Y:S01]  /*1300*/  @!P0 DMUL R2, RZ, R16 ;  /* 0x00000010ff028228 */ /* 0x000fe20000000000 */
[----:B------:R-:W-:Y:S01]  /*1310*/  @!P0 IMAD.MOV.U32 R0, RZ, RZ, 0x1 ;  /* 0x00000001ff008424 */ /* 0x000fe200078e00ff */
[----:B------:R-:W-:Y:S09]  /*1320*/  @!P0 BRA `(.L_x_29) ;  /* 0x0000000000548947 */ /* 0x000ff20003800000 */
[----:B------:R-:W-:Y:S01]  /*1330*/  UMOV UR6, 0x6dc9c883 ;  /* 0x6dc9c88300067882 */ /* 0x000fe20000000000 */
[----:B------:R-:W-:Y:S01]  /*1340*/  UMOV UR7, 0x3fe45f30 ;  /* 0x3fe45f3000077882 */ /* 0x000fe20000000000 */
[C---:B------:R-:W-:Y:S01]  /*1350*/  DSETP.GE.AND P0, PT, |R16|.reuse, 2.14748364800000000000e+09, PT ;  /* 0x41e000001000742a */ /* 0x040fe20003f06200 */
[----:B------:R-:W-:Y:S01]  /*1360*/  BSSY.RECONVERGENT B0, `(.L_x_30) ;  /* 0x0000010000007945 */ /* 0x000fe20003800200 */
[----:B------:R-:W-:Y:S01]  /*1370*/  DMUL R6, R16, UR6 ;  /* 0x0000000610067c28 */ /* 0x000fe20008000000 */
[----:B------:R-:W-:Y:S01]  /*1380*/  UMOV UR6, 0x54442d18 ;  /* 0x54442d1800067882 */ /* 0x000fe20000000000 */
[----:B------:R-:W-:-:S04]  /*1390*/  UMOV UR7, 0x3ff921fb ;  /* 0x3ff921fb00077882 */ /* 0x000fc80000000000 */
[----:B------:R-:W0:Y:S08]  /*13a0*/  F2I.F64 R0, R6 ;  /* 0x0000000600007311 */ /* 0x000e300000301100 */
[----:B0-----:R-:W0:Y:S02]  /*13b0*/  I2F.F64 R2, R0 ;  /* 0x0000000000027312 */ /* 0x001e240000201c00 */
[----:B0-----:R-:W-:Y:S01]  /*13c0*/  DFMA R8, R2, -UR6, R16 ;  /* 0x8000000602087c2b */ /* 0x001fe20008000010 */
[----:B------:R-:W-:Y:S01]  /*13d0*/  UMOV UR6, 0x33145c00 ;  /* 0x33145c0000067882 */ /* 0x000fe20000000000 */
[----:B------:R-:W-:-:S06]  /*13e0*/  UMOV UR7, 0x3c91a626 ;  /* 0x3c91a62600077882 */ /* 0x000fcc0000000000 */
[----:B------:R-:W-:Y:S01]  /*13f0*/  DFMA R8, R2, -UR6, R8 ;  /* 0x8000000602087c2b */ /* 0x000fe20008000008 */
[----:B------:R-:W-:Y:S01]  /*1400*/  UMOV UR6, 0x252049c0 ;  /* 0x252049c000067882 */ /* 0x000fe20000000000 */
[----:B------:R-:W-:-:S06]  /*1410*/  UMOV UR7, 0x397b839a ;  /* 0x397b839a00077882 */ /* 0x000fcc0000000000 */
[----:B------:R-:W-:Y:S01]  /*1420*/  DFMA R2, R2, -UR6, R8 ;  /* 0x8000000602027c2b */ /* 0x000fe20008000008 */
[----:B------:R-:W-:Y:S10]  /*1430*/  @!P0 BRA `(.L_x_31) ;  /* 0x0000000000088947 */ /* 0x000ff40003800000 */
[----:B------:R-:W-:-:S07]  /*1440*/  MOV R12, 0x1460 ;  /* 0x00001460000c7802 */ /* 0x000fce0000000f00 */
[----:B------:R-:W-:Y:S05]  /*1450*/  CALL.REL.NOINC `($_Z7computePf$__internal_trig_reduction_slowpathd) ;  /* 0x0000001400947944 */ /* 0x000fea0003c00000 */
.L_x_31:
[----:B------:R-:W-:Y:S05]  /*1460*/  BSYNC.RECONVERGENT B0 ;  /* 0x0000000000007941 */ /* 0x000fea0003800200 */
.L_x_30:
[----:B------:R-:W-:-:S07]  /*1470*/  VIADD R0, R0, 0x1 ;  /* 0x0000000100007836 */ /* 0x000fce0000000000 */
.L_x_29:
[----:B------:R-:W-:Y:S05]  /*1480*/  BSYNC.RECONVERGENT B1 ;  /* 0x0000000000017941 */ /* 0x000fea0003800200 */
.L_x_28:
[----:B------:R-:W0:Y:S01]  /*1490*/  LDCU.64 UR6, c[0x4][0x8] ;  /* 0x01000100ff0677ac */ /* 0x000e220008000a00 */
[----:B------:R-:W-:-:S05]  /*14a0*/  IMAD.SHL.U32 R5, R0, 0x40, RZ ;  /* 0x0000004000057824 */ /* 0x000fca00078e00ff */
[----:B------:R-:W-:-:S04]  /*14b0*/  LOP3.LUT R5, R5, 0x40, RZ, 0xc0, !PT ;  /* 0x0000004005057812 */ /* 0x000fc800078ec0ff */
[----:B0-----:R-:W-:-:S05]  /*14c0*/  IADD3 R20, P0, PT, R5, UR6, RZ ;  /* 0x0000000605147c10 */ /* 0x001fca000ff1e0ff */
[----:B------:R-:W-:-:S05]  /*14d0*/  IMAD.X R21, RZ, RZ, UR7, P0 ;  /* 0x00000007ff157e24 */ /* 0x000fca00080e06ff */
[----:B------:R-:W2:Y:S04]  /*14e0*/  LDG.E.128.CONSTANT R16, desc[UR4][R20.64] ;  /* 0x0000000414107981 */ /* 0x000ea8000c1e9d00 */
[----:B------:R-:W3:Y:S04]  /*14f0*/  LDG.E.128.CONSTANT R12, desc[UR4][R20.64+0x10] ;  /* 0x00001004140c7981 */ /* 0x000ee8000c1e9d00 */
[----:B------:R-:W4:Y:S01]  /*1500*/  LDG.E.128.CONSTANT R8, desc[UR4][R20.64+0x20] ;  /* 0x0000200414087981 */ /* 0x000f22000c1e9d00 */
[----:B------:R-:W-:Y:S01]  /*1510*/  LOP3.LUT R5, R0, 0x1, RZ, 0xc0, !PT ;  /* 0x0000000100057812 */ /* 0x000fe200078ec0ff */
[----:B------:R-:W-:Y:S01]  /*1520*/  IMAD.MOV.U32 R22, RZ, RZ, 0x20fd8164 ;  /* 0x20fd8164ff167424 */ /* 0x000fe200078e00ff */
[----:B------:R-:W-:-:S02]  /*1530*/  DMUL R6, R2, R2 ;  /* 0x0000000202067228 */ /* 0x000fc40000000000 */
[----:B------:R-:W-:Y:S01]  /*1540*/  ISETP.NE.U32.AND P0, PT, R5, 0x1, PT ;  /* 0x000000010500780c */ /* 0x000fe20003f05070 */
[----:B------:R-:W-:-:S03]  /*1550*/  IMAD.MOV.U32 R5, RZ, RZ, 0x3da8ff83 ;  /* 0x3da8ff83ff057424 */ /* 0x000fc600078e00ff */
[----:B------:R-:W-:Y:S02]  /*1560*/  FSEL R22, R22, -8.06006814911005101289e+34, !P0 ;  /* 0xf9785eba16167808 */ /* 0x000fe40004000000 */
[----:B------:R-:W-:-:S06]  /*1570*/  FSEL R23, -R5, 0.11223486810922622681, !P0 ;  /* 0x3de5db6505177808 */ /* 0x000fcc0004000100 */
[----:B--2---:R-:W-:-:S08]  /*1580*/  DFMA R16, R6, R22, R16 ;  /* 0x000000160610722b */ /* 0x004fd00000000010 */
[----:B------:R-:W-:-:S08]  /*1590*/  DFMA R16, R6, R16, R18 ;  /* 0x000000100610722b */ /* 0x000fd00000000012 */
[----:B---3--:R-:W-:-:S08]  /*15a0*/  DFMA R12, R6, R16, R12 ;  /* 0x00000010060c722b */ /* 0x008fd0000000000c */
[----:B------:R-:W-:-:S08]  /*15b0*/  DFMA R12, R6, R12, R14 ;  /* 0x0000000c060c722b */ /* 0x000fd0000000000e */
[----:B----4-:R-:W-:-:S08]  /*15c0*/  DFMA R8, R6, R12, R8 ;  /* 0x0000000c0608722b */ /* 0x010fd00000000008 */
[----:B------:R-:W-:-:S08]  /*15d0*/  DFMA R8, R6, R8, R10 ;  /* 0x000000080608722b */ /* 0x000fd0000000000a */
[----:B------:R-:W-:Y:S02]  /*15e0*/  DFMA R2, R8, R2, R2 ;  /* 0x000000020802722b */ /* 0x000fe40000000002 */
[----:B------:R-:W-:Y:S01]  /*15f0*/  DFMA R6, R6, R8, 1 ;  /* 0x3ff000000606742b */ /* 0x000fe20000000008 */
[----:B------:R-:W0:Y:S09]  /*1600*/  LDC.64 R8, c[0x0][0x380] ;  /* 0x0000e000ff087b82 */ /* 0x000e320000000a00 */
[----:B------:R-:W-:-:S02]  /*1610*/  FSEL R6, R6, R2, !P0 ;  /* 0x0000000206067208 */ /* 0x000fc40004000000 */
[----:B------:R-:W-:Y:S02]  /*1620*/  FSEL R7, R7, R3, !P0 ;  /* 0x0000000307077208 */ /* 0x000fe40004000000 */
[----:B------:R-:W-:-:S04]  /*1630*/  LOP3.LUT P0, RZ, R0, 0x2, RZ, 0xc0, !PT ;  /* 0x0000000200ff7812 */ /* 0x000fc8000780c0ff */
[----:B------:R-:W-:Y:S01]  /*1640*/  DADD R2, RZ, -R6 ;  /* 0x00000000ff027229 */ /* 0x000fe20000000806 */
[----:B0-----:R-:W-:-:S09]  /*1650*/  IMAD.WIDE.U32 R4, R4, 0x4, R8 ;  /* 0x0000000404047825 */ /* 0x001fd200078e0008 */
[----:B------:R-:W-:Y:S02]  /*1660*/  FSEL R3, R7, R3, !P0 ;  /* 0x0000000307037208 */ /* 0x000fe40004000000 */
[----:B------:R-:W-:-:S04]  /*1670*/  FSEL R2, R6, R2, !P0 ;  /* 0x0000000206027208 */ /* 0x000fc80004000000 */
[----:B------:R-:W0:Y:S02]  /*1680*/  F2F.F32.F64 R3, R2 ;  /* 0x0000000200037310 */ /* 0x000e240000301000 */
[----:B0-----:R-:W-:Y:S01]  /*1690*/  STG.E desc[UR4][R4.64], R3 ;  /* 0x0000000304007986 */ /* 0x001fe2000c101904 */
[----:B------:R-:W-:Y:S05]  /*16a0*/  EXIT ;  /* 0x000000000000794d */ /* 0x000fea0003800000 */
.L_x_24:
[----:B------:R-:W0:Y:S02]  /*16b0*/  LDC.64 R2, c[0x0][0x380] ;  /* 0x0000e000ff027b82 */ /* 0x000e240000000a00 */
[----:B0-----:R-:W-:-:S05]  /*16c0*/  IMAD.WIDE.U32 R2, R4, 0x4, R2 ;  /* 0x0000000404027825 */ /* 0x001fca00078e0002 */
[----:B------:R-:W-:Y:S01]  /*16d0*/  STG.E desc[UR4][R2.64], RZ ;  /* 0x000000ff02007986 */ /* 0x000fe2000c101904 */
[----:B------:R-:W-:Y:S05]  /*16e0*/  EXIT ;  /* 0x000000000000794d */ /* 0x000fea0003800000 */
.L_x_0:
[----:B------:R-:W0:Y:S01]  /*16f0*/  S2R R0, SR_TID.X ;  /* 0x0000000000007919 */ /* 0x000e220000002100 */
[----:B------:R-:W0:Y:S08]  /*1700*/  S2UR UR6, SR_CTAID.X ;  /* 0x00000000000679c3 */ /* 0x000e300000002500 */
[----:B------:R-:W0:Y:S08]  /*1710*/  LDC R5, c[0x0][0x360] ;  /* 0x0000d800ff057b82 */ /* 0x000e300000000800 */
[----:B------:R-:W1:Y:S01]  /*1720*/  LDC.64 R2, c[0x0][0x380] ;  /* 0x0000e000ff027b82 */ /* 0x000e620000000a00 */
[----:B0-----:R-:W-:-:S04]  /*1730*/  IMAD R5, R5, UR6, R0 ;  /* 0x0000000605057c24 */ /* 0x001fc8000f8e0200 */
[----:B-1----:R-:W-:-:S05]  /*1740*/  IMAD.WIDE.U32 R2, R5, 0x4, R2 ;  /* 0x0000000405027825 */ /* 0x002fca00078e0002 */
[----:B------:R-:W-:Y:S01]  /*1750*/  STG.E desc[UR4][R2.64], RZ ;  /* 0x000000ff02007986 */ /* 0x000fe2000c101904 */
[----:B------:R-:W-:Y:S05]  /*1760*/  EXIT ;  /* 0x000000000000794d */ /* 0x000fea0003800000 */
        .weak           $__internal_0_$__cuda_sm20_div_rn_f64_full
        .type           $__internal_0_$__cuda_sm20_div_rn_f64_full,@function
        .size           $__internal_0_$__cuda_sm20_div_rn_f64_full,($__internal_1_$__cuda_sm20_dsqrt_rn_f64_mediumpath_v1 - $__internal_0_$__cuda_sm20_div_rn_f64_full)
$__internal_0_$__cuda_sm20_div_rn_f64_full:
[C---:B------:R-:W-:Y:S01]  /*1770*/  FSETP.GEU.AND P0, PT, |R9|.reuse, 1.469367938527859385e-39, PT ;  /* 0x001000000900780b */ /* 0x040fe20003f0e200 */
[----:B------:R-:W-:Y:S01]  /*1780*/  IMAD.MOV.U32 R12, RZ, RZ, 0x1 ;  /* 0x00000001ff0c7424 */ /* 0x000fe200078e00ff */
[----:B------:R-:W-:Y:S01]  /*1790*/  LOP3.LUT R10, R9, 0x800fffff, RZ, 0xc0, !PT ;  /* 0x800fffff090a7812 */ /* 0x000fe200078ec0ff */
[----:B------:R-:W-:Y:S01]  /*17a0*/  IMAD.MOV.U32 R20, RZ, RZ, 0x1ca00000 ;  /* 0x1ca00000ff147424 */ /* 0x000fe200078e00ff */
[C---:B------:R-:W-:Y:S01]  /*17b0*/  FSETP.GEU.AND P2, PT, |R7|.reuse, 1.469367938527859385e-39, PT ;  /* 0x001000000700780b */ /* 0x040fe20003f4e200 */
[----:B------:R-:W-:Y:S01]  /*17c0*/  BSSY.RECONVERGENT B1, `(.L_x_32) ;  /* 0x0000052000017945 */ /* 0x000fe20003800200 */
[----:B------:R-:W-:Y:S01]  /*17d0*/  LOP3.LUT R11, R10, 0x3ff00000, RZ, 0xfc, !PT ;  /* 0x3ff000000a0b7812 */ /* 0x000fe200078efcff */
[----:B------:R-:W-:Y:S01]  /*17e0*/  IMAD.MOV.U32 R10, RZ, RZ, R8 ;  /* 0x000000ffff0a7224 */ /* 0x000fe200078e0008 */
[----:B------:R-:W-:Y:S02]  /*17f0*/  LOP3.LUT R5, R7, 0x7ff00000, RZ, 0xc0, !PT ;  /* 0x7ff0000007057812 */ /* 0x000fe400078ec0ff */
[----:B------:R-:W-:-:S03]  /*1800*/  LOP3.LUT R22, R9, 0x7ff00000, RZ, 0xc0, !PT ;  /* 0x7ff0000009167812 */ /* 0x000fc600078ec0ff */
[----:B------:R-:W-:Y:S01]  /*1810*/  @!P0 DMUL R10, R8, 8.98846567431157953865e+307 ;  /* 0x7fe00000080a8828 */ /* 0x000fe20000000000 */
[----:B------:R-:W-:Y:S01]  /*1820*/  ISETP.GE.U32.AND P1, PT, R5, R22, PT ;  /* 0x000000160500720c */ /* 0x000fe20003f26070 */
[----:B------:R-:W-:Y:S02]  /*1830*/  IMAD.MOV.U32 R21, RZ, RZ, R5 ;  /* 0x000000ffff157224 */ /* 0x000fe400078e0005 */
[----:B------:R-:W-:Y:S02]  /*1840*/  @!P2 LOP3.LUT R16, R9, 0x7ff00000, RZ, 0xc0, !PT ;  /* 0x7ff000000910a812 */ /* 0x000fe400078ec0ff */
[----:B------:R-:W0:Y:S02]  /*1850*/  MUFU.RCP64H R13, R11 ;  /* 0x0000000b000d7308 */ /* 0x000e240000001800 */
[----:B------:R-:W-:Y:S02]  /*1860*/  @!P2 ISETP.GE.U32.AND P3, PT, R5, R16, PT ;  /* 0x000000100500a20c */ /* 0x000fe40003f66070 */
[----:B------:R-:W-:-:S02]  /*1870*/  @!P0 LOP3.LUT R22, R11, 0x7ff00000, RZ, 0xc0, !PT ;  /* 0x7ff000000b168812 */ /* 0x000fc400078ec0ff */
[----:B------:R-:W-:-:S04]  /*1880*/  @!P2 SEL R17, R20, 0x63400000, !P3 ;  /* 0x634000001411a807 */ /* 0x000fc80005800000 */
[----:B------:R-:W-:-:S04]  /*1890*/  @!P2 LOP3.LUT R18, R17, 0x80000000, R7, 0xf8, !PT ;  /* 0x800000001112a812 */ /* 0x000fc800078ef807 */
[----:B------:R-:W-:Y:S01]  /*18a0*/  @!P2 LOP3.LUT R19, R18, 0x100000, RZ, 0xfc, !PT ;  /* 0x001000001213a812 */ /* 0x000fe200078efcff */
[----:B------:R-:W-:Y:S01]  /*18b0*/  @!P2 IMAD.MOV.U32 R18, RZ, RZ, RZ ;  /* 0x000000ffff12a224 */ /* 0x000fe200078e00ff */
[----:B0-----:R-:W-:-:S08]  /*18c0*/  DFMA R14, R12, -R10, 1 ;  /* 0x3ff000000c0e742b */ /* 0x001fd0000000080a */
[----:B------:R-:W-:-:S08]  /*18d0*/  DFMA R14, R14, R14, R14 ;  /* 0x0000000e0e0e722b */ /* 0x000fd0000000000e */
[----:B------:R-:W-:Y:S01]  /*18e0*/  DFMA R14, R12, R14, R12 ;  /* 0x0000000e0c0e722b */ /* 0x000fe2000000000c */
[----:B------:R-:W-:Y:S01]  /*18f0*/  SEL R13, R20, 0x63400000, !P1 ;  /* 0x63400000140d7807 */ /* 0x000fe20004800000 */
[----:B------:R-:W-:-:S03]  /*1900*/  IMAD.MOV.U32 R12, RZ, RZ, R6 ;  /* 0x000000ffff0c7224 */ /* 0x000fc600078e0006 */
[----:B------:R-:W-:-:S03]  /*1910*/  LOP3.LUT R13, R13, 0x800fffff, R7, 0xf8, !PT ;  /* 0x800fffff0d0d7812 */ /* 0x000fc600078ef807 */
[----:B------:R-:W-:-:S03]  /*1920*/  DFMA R16, R14, -R10, 1 ;  /* 0x3ff000000e10742b */ /* 0x000fc6000000080a */
[----:B------:R-:W-:-:S05]  /*1930*/  @!P2 DFMA R12, R12, 2, -R18 ;  /* 0x400000000c0ca82b */ /* 0x000fca0000000812 */
[----:B------:R-:W-:-:S05]  /*1940*/  DFMA R14, R14, R16, R14 ;  /* 0x000000100e0e722b */ /* 0x000fca000000000e */
[----:B------:R-:W-:-:S03]  /*1950*/  @!P2 LOP3.LUT R21, R13, 0x7ff00000, RZ, 0xc0, !PT ;  /* 0x7ff000000d15a812 */ /* 0x000fc600078ec0ff */
[----:B------:R-:W-:Y:S02]  /*1960*/  DMUL R16, R14, R12 ;  /* 0x0000000c0e107228 */ /* 0x000fe40000000000 */
[----:B------:R-:W-:-:S05]  /*1970*/  VIADD R23, R21, 0xffffffff ;  /* 0xffffffff15177836 */ /* 0x000fca0000000000 */
[----:B------:R-:W-:Y:S01]  /*1980*/  ISETP.GT.U32.AND P0, PT, R23, 0x7feffffe, PT ;  /* 0x7feffffe1700780c */ /* 0x000fe20003f04070 */
[----:B------:R-:W-:Y:S01]  /*1990*/  VIADD R23, R22, 0xffffffff ;  /* 0xffffffff16177836 */ /* 0x000fe20000000000 */
[----:B------:R-:W-:-:S04]  /*19a0*/  DFMA R18, R16, -R10, R12 ;  /* 0x8000000a1012722b */ /* 0x000fc8000000000c */
[----:B------:R-:W-:-:S04]  /*19b0*/  ISETP.GT.U32.OR P0, PT, R23, 0x7feffffe, P0 ;  /* 0x7feffffe1700780c */ /* 0x000fc80000704470 */
[----:B------:R-:W-:-:S09]  /*19c0*/  DFMA R18, R14, R18, R16 ;  /* 0x000000120e12722b */ /* 0x000fd20000000010 */
[----:B------:R-:W-:Y:S05]  /*19d0*/  @P0 BRA `(.L_x_33) ;  /* 0x00000000006c0947 */ /* 0x000fea0003800000 */
[----:B------:R-:W-:-:S04]  /*19e0*/  LOP3.LUT R14, R9, 0x7ff00000, RZ, 0xc0, !PT ;  /* 0x7ff00000090e7812 */ /* 0x000fc800078ec0ff */
[CC--:B------:R-:W-:Y:S02]  /*19f0*/  VIADDMNMX R6, R5.reuse, -R14.reuse, 0xb9600000, !PT ;  /* 0xb960000005067446 */ /* 0x0c0fe4000780090e */
[----:B------:R-:W-:Y:S02]  /*1a00*/  ISETP.GE.U32.AND P0, PT, R5, R14, PT ;  /* 0x0000000e0500720c */ /* 0x000fe40003f06070 */
[----:B------:R-:W-:Y:S01]  /*1a10*/  VIMNMX R5, PT, PT, R6, 0x46a00000, PT ;  /* 0x46a0000006057848 */ /* 0x000fe20003fe0100 */
[----:B------:R-:W-:Y:S01]  /*1a20*/  IMAD.MOV.U32 R6, RZ, RZ, RZ ;  /* 0x000000ffff067224 */ /* 0x000fe200078e00ff */
[----:B------:R-:W-:-:S05]  /*1a30*/  SEL R20, R20, 0x63400000, !P0 ;  /* 0x6340000014147807 */ /* 0x000fca0004000000 */
[----:B------:R-:W-:-:S04]  /*1a40*/  IMAD.IADD R5, R5, 0x1, -R20 ;  /* 0x0000000105057824 */ /* 0x000fc800078e0a14 */
[----:B------:R-:W-:-:S06]  /*1a50*/  VIADD R7, R5, 0x7fe00000 ;  /* 0x7fe0000005077836 */ /* 0x000fcc0000000000 */
[----:B------:R-:W-:-:S10]  /*1a60*/  DMUL R14, R18, R6 ;  /* 0x00000006120e7228 */ /* 0x000fd40000000000 */
[----:B------:R-:W-:-:S13]  /*1a70*/  FSETP.GTU.AND P0, PT, |R15|, 1.469367938527859385e-39, PT ;  /* 0x001000000f00780b */ /* 0x000fda0003f0c200 */
[----:B------:R-:W-:Y:S05]  /*1a80*/  @P0 BRA `(.L_x_34) ;  /* 0x0000000000940947 */ /* 0x000fea0003800000 */
[----:B------:R-:W-:Y:S01]  /*1a90*/  DFMA R10, R18, -R10, R12 ;  /* 0x8000000a120a722b */ /* 0x000fe2000000000c */
[----:B------:R-:W-:-:S09]  /*1aa0*/  IMAD.MOV.U32 R8, RZ, RZ, RZ ;  /* 0x000000ffff087224 */ /* 0x000fd200078e00ff */
[C---:B------:R-:W-:Y:S02]  /*1ab0*/  FSETP.NEU.AND P0, PT, R11.reuse, RZ, PT ;  /* 0x000000ff0b00720b */ /* 0x040fe40003f0d000 */
[----:B------:R-:W-:-:S04]  /*1ac0*/  LOP3.LUT R13, R11, 0x80000000, R9, 0x48, !PT ;  /* 0x800000000b0d7812 */ /* 0x000fc800078e4809 */
[----:B------:R-:W-:-:S07]  /*1ad0*/  LOP3.LUT R9, R13, R7, RZ, 0xfc, !PT ;  /* 0x000000070d097212 */ /* 0x000fce00078efcff */
[----:B------:R-:W-:Y:S05]  /*1ae0*/  @!P0 BRA `(.L_x_34) ;  /* 0x00000000007c8947 */ /* 0x000fea0003800000 */
[----:B------:R-:W-:Y:S01]  /*1af0*/  IMAD.MOV R7, RZ, RZ, -R5 ;  /* 0x000000ffff077224 */ /* 0x000fe200078e0a05 */
[----:B------:R-:W-:Y:S01]  /*1b00*/  DMUL.RP R8, R18, R8 ;  /* 0x0000000812087228 */ /* 0x000fe20000008000 */
[----:B------:R-:W-:Y:S01]  /*1b10*/  IMAD.MOV.U32 R6, RZ, RZ, RZ ;  /* 0x000000ffff067224 */ /* 0x000fe200078e00ff */
[----:B------:R-:W-:-:S05]  /*1b20*/  IADD3 R5, PT, PT, -R5, -0x43300000, RZ ;  /* 0xbcd0000005057810 */ /* 0x000fca0007ffe1ff */
[----:B------:R-:W-:-:S03]  /*1b30*/  DFMA R6, R14, -R6, R18 ;  /* 0x800000060e06722b */ /* 0x000fc60000000012 */
[----:B------:R-:W-:-:S07]  /*1b40*/  LOP3.LUT R13, R9, R13, RZ, 0x3c, !PT ;  /* 0x0000000d090d7212 */ /* 0x000fce00078e3cff */
[----:B------:R-:W-:-:S04]  /*1b50*/  FSETP.NEU.AND P0, PT, |R7|, R5, PT ;  /* 0x000000050700720b */ /* 0x000fc80003f0d200 */
[----:B------:R-:W-:Y:S02]  /*1b60*/  FSEL R14, R8, R14, !P0 ;  /* 0x0000000e080e7208 */ /* 0x000fe40004000000 */
[----:B------:R-:W-:Y:S01]  /*1b70*/  FSEL R15, R13, R15, !P0 ;  /* 0x0000000f0d0f7208 */ /* 0x000fe20004000000 */
[----:B------:R-:W-:Y:S06]  /*1b80*/  BRA `(.L_x_34) ;  /* 0x0000000000547947 */ /* 0x000fec0003800000 */
.L_x_33:
[----:B------:R-:W-:-:S14]  /*1b90*/  DSETP.NAN.AND P0, PT, R6, R6, PT ;  /* 0x000000060600722a */ /* 0x000fdc0003f08000 */
[----:B------:R-:W-:Y:S05]  /*1ba0*/  @P0 BRA `(.L_x_35) ;  /* 0x0000000000440947 */ /* 0x000fea0003800000 */
[----:B------:R-:W-:-:S14]  /*1bb0*/  DSETP.NAN.AND P0, PT, R8, R8, PT ;  /* 0x000000080800722a */ /* 0x000fdc0003f08000 */
[----:B------:R-:W-:Y:S05]  /*1bc0*/  @P0 BRA `(.L_x_36) ;  /* 0x0000000000300947 */ /* 0x000fea0003800000 */
[----:B------:R-:W-:Y:S01]  /*1bd0*/  ISETP.NE.AND P0, PT, R21, R22, PT ;  /* 0x000000161500720c */ /* 0x000fe20003f05270 */
[----:B------:R-:W-:Y:S02]  /*1be0*/  IMAD.MOV.U32 R14, RZ, RZ, 0x0 ;  /* 0x00000000ff0e7424 */ /* 0x000fe400078e00ff */
[----:B------:R-:W-:-:S10]  /*1bf0*/  IMAD.MOV.U32 R15, RZ, RZ, -0x80000 ;  /* 0xfff80000ff0f7424 */ /* 0x000fd400078e00ff */
[----:B------:R-:W-:Y:S05]  /*1c00*/  @!P0 BRA `(.L_x_34) ;  /* 0x0000000000348947 */ /* 0x000fea0003800000 */
[----:B------:R-:W-:Y:S02]  /*1c10*/  ISETP.NE.AND P0, PT, R21, 0x7ff00000, PT ;  /* 0x7ff000001500780c */ /* 0x000fe40003f05270 */
[----:B------:R-:W-:Y:S02]  /*1c20*/  LOP3.LUT R15, R7, 0x80000000, R9, 0x48, !PT ;  /* 0x80000000070f7812 */ /* 0x000fe400078e4809 */
[----:B------:R-:W-:-:S13]  /*1c30*/  ISETP.EQ.OR P0, PT, R22, RZ, !P0 ;  /* 0x000000ff1600720c */ /* 0x000fda0004702670 */
[----:B------:R-:W-:Y:S01]  /*1c40*/  @P0 LOP3.LUT R5, R15, 0x7ff00000, RZ, 0xfc, !PT ;  /* 0x7ff000000f050812 */ /* 0x000fe200078efcff */
[----:B------:R-:W-:Y:S02]  /*1c50*/  @!P0 IMAD.MOV.U32 R14, RZ, RZ, RZ ;  /* 0x000000ffff0e8224 */ /* 0x000fe400078e00ff */
[----:B------:R-:W-:Y:S02]  /*1c60*/  @P0 IMAD.MOV.U32 R14, RZ, RZ, RZ ;  /* 0x000000ffff0e0224 */ /* 0x000fe400078e00ff */
[----:B------:R-:W-:Y:S01]  /*1c70*/  @P0 IMAD.MOV.U32 R15, RZ, RZ, R5 ;  /* 0x000000ffff0f0224 */ /* 0x000fe200078e0005 */
[----:B------:R-:W-:Y:S06]  /*1c80*/  BRA `(.L_x_34) ;  /* 0x0000000000147947 */ /* 0x000fec0003800000 */
.L_x_36:
[----:B------:R-:W-:Y:S01]  /*1c90*/  LOP3.LUT R15, R9, 0x80000, RZ, 0xfc, !PT ;  /* 0x00080000090f7812 */ /* 0x000fe200078efcff */
[----:B------:R-:W-:Y:S01]  /*1ca0*/  IMAD.MOV.U32 R14, RZ, RZ, R8 ;  /* 0x000000ffff0e7224 */ /* 0x000fe200078e0008 */
[----:B------:R-:W-:Y:S06]  /*1cb0*/  BRA `(.L_x_34) ;  /* 0x0000000000087947 */ /* 0x000fec0003800000 */
.L_x_35:
[----:B------:R-:W-:Y:S01]  /*1cc0*/  LOP3.LUT R15, R7, 0x80000, RZ, 0xfc, !PT ;  /* 0x00080000070f7812 */ /* 0x000fe200078efcff */
[----:B------:R-:W-:-:S07]  /*1cd0*/  IMAD.MOV.U32 R14, RZ, RZ, R6 ;  /* 0x000000ffff0e7224 */ /* 0x000fce00078e0006 */
.L_x_34:
[----:B------:R-:W-:Y:S05]  /*1ce0*/  BSYNC.RECONVERGENT B1 ;  /* 0x0000000000017941 */ /* 0x000fea0003800200 */
.L_x_32:
[----:B------:R-:W-:Y:S02]  /*1cf0*/  IMAD.MOV.U32 R6, RZ, RZ, R0 ;  /* 0x000000ffff067224 */ /* 0x000fe400078e0000 */
[----:B------:R-:W-:-:S04]  /*1d00*/  IMAD.MOV.U32 R7, RZ, RZ, 0x0 ;  /* 0x00000000ff077424 */ /* 0x000fc800078e00ff */
[----:B------:R-:W-:Y:S05]  /*1d10*/  RET.REL.NODEC R6 `(_Z7computePf) ;  /* 0xffffffe006b87950 */ /* 0x000fea0003c3ffff */
        .weak           $__internal_1_$__cuda_sm20_dsqrt_rn_f64_mediumpath_v1
        .type           $__internal_1_$__cuda_sm20_dsqrt_rn_f64_mediumpath_v1,@function
        .size           $__internal_1_$__cuda_sm20_dsqrt_rn_f64_mediumpath_v1,($_Z7computePf$__internal_accurate_pow - $__internal_1_$__cuda_sm20_dsqrt_rn_f64_mediumpath_v1)
$__internal_1_$__cuda_sm20_dsqrt_rn_f64_mediumpath_v1:
[----:B------:R-:W-:Y:S01]  /*1d20*/  ISETP.GE.U32.AND P0, PT, R6, -0x3400000, PT ;  /* 0xfcc000000600780c */ /* 0x000fe20003f06070 */
[----:B------:R-:W-:Y:S01]  /*1d30*/  BSSY.RECONVERGENT B1, `(.L_x_37) ;  /* 0x0000028000017945 */ /* 0x000fe20003800200 */
[----:B------:R-:W-:Y:S02]  /*1d40*/  IMAD.MOV.U32 R12, RZ, RZ, R14 ;  /* 0x000000ffff0c7224 */ /* 0x000fe400078e000e */
[----:B------:R-:W-:Y:S02]  /*1d50*/  IMAD.MOV.U32 R8, RZ, RZ, R10 ;  /* 0x000000ffff087224 */ /* 0x000fe400078e000a */
[----:B------:R-:W-:Y:S02]  /*1d60*/  IMAD.MOV.U32 R9, RZ, RZ, R11 ;  /* 0x000000ffff097224 */ /* 0x000fe400078e000b */
[----:B------:R-:W-:Y:S02]  /*1d70*/  IMAD.MOV.U32 R6, RZ, RZ, R18 ;  /* 0x000000ffff067224 */ /* 0x000fe400078e0012 */
[----:B------:R-:W-:-:S03]  /*1d80*/  IMAD.MOV.U32 R7, RZ, RZ, R19 ;  /* 0x000000ffff077224 */ /* 0x000fc600078e0013 */
[----:B------:R-:W-:Y:S05]  /*1d90*/  @!P0 BRA `(.L_x_38) ;  /* 0x0000000000208947 */ /* 0x000fea0003800000 */
[----:B------:R-:W-:-:S10]  /*1da0*/  DFMA.RM R6, R6, R12, R16 ;  /* 0x0000000c0606722b */ /* 0x000fd40000004010 */
[----:B------:R-:W-:-:S05]  /*1db0*/  IADD3 R10, P0, PT, R6, 0x1, RZ ;  /* 0x00000001060a7810 */ /* 0x000fca0007f1e0ff */
[----:B------:R-:W-:-:S06]  /*1dc0*/  IMAD.X R11, RZ, RZ, R7, P0 ;  /* 0x000000ffff0b7224 */ /* 0x000fcc00000e0607 */
[----:B------:R-:W-:-:S08]  /*1dd0*/  DFMA.RP R8, -R6, R10, R8 ;  /* 0x0000000a0608722b */ /* 0x000fd00000008108 */
[----:B------:R-:W-:-:S06]  /*1de0*/  DSETP.GT.AND P0, PT, R8, RZ, PT ;  /* 0x000000ff0800722a */ /* 0x000fcc0003f04000 */
[----:B------:R-:W-:Y:S02]  /*1df0*/  FSEL R6, R10, R6, P0 ;  /* 0x000000060a067208 */ /* 0x000fe40000000000 */
[----:B------:R-:W-:Y:S01]  /*1e00*/  FSEL R7, R11, R7, P0 ;  /* 0x000000070b077208 */ /* 0x000fe20000000000 */
[----:B------:R-:W-:Y:S06]  /*1e10*/  BRA `(.L_x_39) ;  /* 0x0000000000647947 */ /* 0x000fec0003800000 */
.L_x_38:
[----:B------:R-:W-:-:S14]  /*1e20*/  DSETP.NE.AND P0, PT, R8, RZ, PT ;  /* 0x000000ff0800722a */ /* 0x000fdc0003f05000 */
[----:B------:R-:W-:Y:S05]  /*1e30*/  @!P0 BRA `(.L_x_40) ;  /* 0x0000000000588947 */ /* 0x000fea0003800000 */
[----:B------:R-:W-:-:S13]  /*1e40*/  ISETP.GE.AND P0, PT, R9, RZ, PT ;  /* 0x000000ff0900720c */ /* 0x000fda0003f06270 */
[----:B------:R-:W-:Y:S02]  /*1e50*/  @!P0 IMAD.MOV.U32 R6, RZ, RZ, 0x0 ;  /* 0x00000000ff068424 */ /* 0x000fe400078e00ff */
[----:B------:R-:W-:Y:S01]  /*1e60*/  @!P0 IMAD.MOV.U32 R7, RZ, RZ, -0x80000 ;  /* 0xfff80000ff078424 */ /* 0x000fe200078e00ff */
[----:B------:R-:W-:Y:S06]  /*1e70*/  @!P0 BRA `(.L_x_39) ;  /* 0x00000000004c8947 */ /* 0x000fec0003800000 */
[----:B------:R-:W-:-:S13]  /*1e80*/  ISETP.GT.AND P0, PT, R9, 0x7fefffff, PT ;  /* 0x7fefffff0900780c */ /* 0x000fda0003f04270 */
[----:B------:R-:W-:Y:S05]  /*1e90*/  @P0 BRA `(.L_x_40) ;  /* 0x0000000000400947 */ /* 0x000fea0003800000 */
[----:B------:R-:W-:Y:S01]  /*1ea0*/  DMUL R6, R8, 8.11296384146066816958e+31 ;  /* 0x4690000008067828 */ /* 0x000fe20000000000 */
[----:B------:R-:W-:Y:S02]  /*1eb0*/  IMAD.MOV.U32 R12, RZ, RZ, 0x0 ;  /* 0x00000000ff0c7424 */ /* 0x000fe400078e00ff */
[----:B------:R-:W-:Y:S02]  /*1ec0*/  IMAD.MOV.U32 R8, RZ, RZ, RZ ;  /* 0x000000ffff087224 */ /* 0x000fe400078e00ff */
[----:B------:R-:W-:Y:S01]  /*1ed0*/  IMAD.MOV.U32 R13, RZ, RZ, 0x3fd80000 ;  /* 0x3fd80000ff0d7424 */ /* 0x000fe200078e00ff */
[----:B------:R-:W0:Y:S03]  /*1ee0*/  MUFU.RSQ64H R9, R7 ;  /* 0x0000000700097308 */ /* 0x000e260000001c00 */
[----:B0-----:R-:W-:-:S08]  /*1ef0*/  DMUL R10, R8, R8 ;  /* 0x00000008080a7228 */ /* 0x001fd00000000000 */
[----:B------:R-:W-:-:S08]  /*1f00*/  DFMA R10, R6, -R10, 1 ;  /* 0x3ff00000060a742b */ /* 0x000fd0000000080a */
[----:B------:R-:W-:Y:S02]  /*1f10*/  DFMA R12, R10, R12, 0.5 ;  /* 0x3fe000000a0c742b */ /* 0x000fe4000000000c */
[----:B------:R-:W-:-:S08]  /*1f20*/  DMUL R10, R8, R10 ;  /* 0x0000000a080a7228 */ /* 0x000fd00000000000 */
[----:B------:R-:W-:-:S08]  /*1f30*/  DFMA R10, R12, R10, R8 ;  /* 0x0000000a0c0a722b */ /* 0x000fd00000000008 */
[----:B------:R-:W-:Y:S02]  /*1f40*/  DMUL R8, R6, R10 ;  /* 0x0000000a06087228 */ /* 0x000fe40000000000 */
[----:B------:R-:W-:-:S06]  /*1f50*/  VIADD R11, R11, 0xfff00000 ;  /* 0xfff000000b0b7836 */ /* 0x000fcc0000000000 */
[----:B------:R-:W-:-:S08]  /*1f60*/  DFMA R12, R8, -R8, R6 ;  /* 0x80000008080c722b */ /* 0x000fd00000000006 */
[----:B------:R-:W-:-:S10]  /*1f70*/  DFMA R6, R10, R12, R8 ;  /* 0x0000000c0a06722b */ /* 0x000fd40000000008 */
[----:B------:R-:W-:Y:S01]  /*1f80*/  VIADD R7, R7, 0xfcb00000 ;  /* 0xfcb0000007077836 */ /* 0x000fe20000000000 */
[----:B------:R-:W-:Y:S06]  /*1f90*/  BRA `(.L_x_39) ;  /* 0x0000000000047947 */ /* 0x000fec0003800000 */
.L_x_40:
[----:B------:R-:W-:-:S11]  /*1fa0*/  DADD R6, R8, R8 ;  /* 0x0000000008067229 */ /* 0x000fd60000000008 */
.L_x_39:
[----:B------:R-:W-:Y:S05]  /*1fb0*/  BSYNC.RECONVERGENT B1 ;  /* 0x0000000000017941 */ /* 0x000fea0003800200 */
.L_x_37:
[----:B------:R-:W-:Y:S02]  /*1fc0*/  IMAD.MOV.U32 R8, RZ, RZ, R6 ;  /* 0x000000ffff087224 */ /* 0x000fe400078e0006 */
[----:B------:R-:W-:Y:S02]  /*1fd0*/  IMAD.MOV.U32 R9, RZ, RZ, R7 ;  /* 0x000000ffff097224 */ /* 0x000fe400078e0007 */
[----:B------:R-:W-:Y:S02]  /*1fe0*/  IMAD.MOV.U32 R6, RZ, RZ, R0 ;  /* 0x000000ffff067224 */ /* 0x000fe400078e0000 */
[----:B------:R-:W-:-:S04]  /*1ff0*/  IMAD.MOV.U32 R7, RZ, RZ, 0x0 ;  /* 0x00000000ff077424 */ /* 0x000fc800078e00ff */
[----:B------:R-:W-:Y:S05]  /*2000*/  RET.REL.NODEC R6 `(_Z7computePf) ;  /* 0xffffffdc06fc7950 */ /* 0x000fea0003c3ffff */
        .type           $_Z7computePf$__internal_accurate_pow,@function
        .size           $_Z7computePf$__internal_accurate_pow,($_Z7computePf$__internal_trig_reduction_slowpathd - $_Z7computePf$__internal_accurate_pow)
$_Z7computePf$__internal_accurate_pow:
[----:B------:R-:W-:Y:S01]  /*2010*/  ISETP.GT.U32.AND P0, PT, R5, 0xfffff, PT ;  /* 0x000fffff0500780c */ /* 0x000fe20003f04070 */
[----:B------:R-:W-:Y:S01]  /*2020*/  IMAD.MOV.U32 R6, RZ, RZ, R14 ;  /* 0x000000ffff067224 */ /* 0x000fe200078e000e */
[----:B------:R-:W-:Y:S01]  /*2030*/  UMOV UR6, 0x7d2cafe2 ;  /* 0x7d2cafe200067882 */ /* 0x000fe20000000000 */
[----:B------:R-:W-:Y:S01]  /*2040*/  IMAD.MOV.U32 R7, RZ, RZ, R5 ;  /* 0x000000ffff077224 */ /* 0x000fe200078e0005 */
[----:B------:R-:W-:Y:S01]  /*2050*/  UMOV UR7, 0x3eb0f5ff ;  /* 0x3eb0f5ff00077882 */ /* 0x000fe20000000000 */
[----:B------:R-:W-:Y:S01]  /*2060*/  IMAD.MOV.U32 R16, RZ, RZ, 0x41ad3b5a ;  /* 0x41ad3b5aff107424 */ /* 0x000fe200078e00ff */
[----:B------:R-:W-:Y:S01]  /*2070*/  UMOV UR8, 0x3b39803f ;  /* 0x3b39803f00087882 */ /* 0x000fe20000000000 */
[----:B------:R-:W-:Y:S01]  /*2080*/  IMAD.MOV.U32 R17, RZ, RZ, 0x3ed0f5d2 ;  /* 0x3ed0f5d2ff117424 */ /* 0x000fe200078e00ff */
[----:B------:R-:W-:-:S05]  /*2090*/  UMOV UR9, 0x3c7abc9e ;  /* 0x3c7abc9e00097882 */ /* 0x000fca0000000000 */
[----:B------:R-:W-:Y:S01]  /*20a0*/  @!P0 DMUL R8, R6, 1.80143985094819840000e+16 ;  /* 0x4350000006088828 */ /* 0x000fe20000000000 */
[--C-:B------:R-:W-:Y:S01]  /*20b0*/  IMAD.MOV.U32 R6, RZ, RZ, R5.reuse ;  /* 0x000000ffff067224 */ /* 0x100fe200078e0005 */
[----:B------:R-:W-:-:S08]  /*20c0*/  SHF.R.U32.HI R5, RZ, 0x14, R5 ;  /* 0x00000014ff057819 */ /* 0x000fd00000011605 */
[----:B------:R-:W-:Y:S01]  /*20d0*/  @!P0 IMAD.MOV.U32 R6, RZ, RZ, R9 ;  /* 0x000000ffff068224 */ /* 0x000fe200078e0009 */
[----:B------:R-:W-:Y:S01]  /*20e0*/  @!P0 LEA.HI R5, R9, 0xffffffca, RZ, 0xc ;  /* 0xffffffca09058811 */ /* 0x000fe200078f60ff */
[----:B------:R-:W-:Y:S02]  /*20f0*/  @!P0 IMAD.MOV.U32 R14, RZ, RZ, R8 ;  /* 0x000000ffff0e8224 */ /* 0x000fe400078e0008 */
[----:B------:R-:W-:Y:S01]  /*2100*/  IMAD.MOV.U32 R9, RZ, RZ, 0x43300000 ;  /* 0x43300000ff097424 */ /* 0x000fe200078e00ff */
[----:B------:R-:W-:Y:S01]  /*2110*/  LOP3.LUT R6, R6, 0x800fffff, RZ, 0xc0, !PT ;  /* 0x800fffff06067812 */ /* 0x000fe200078ec0ff */
[----:B------:R-:W-:-:S03]  /*2120*/  VIADD R8, R5, 0xfffffc01 ;  /* 0xfffffc0105087836 */ /* 0x000fc60000000000 */
[----:B------:R-:W-:Y:S01]  /*2130*/  LOP3.LUT R15, R6, 0x3ff00000, RZ, 0xfc, !PT ;  /* 0x3ff00000060f7812 */ /* 0x000fe200078efcff */
[----:B------:R-:W-:-:S03]  /*2140*/  IMAD.MOV.U32 R6, RZ, RZ, RZ ;  /* 0x000000ffff067224 */ /* 0x000fc600078e00ff */
[----:B------:R-:W-:-:S13]  /*2150*/  ISETP.GE.U32.AND P1, PT, R15, 0x3ff6a09f, PT ;  /* 0x3ff6a09f0f00780c */ /* 0x000fda0003f26070 */
[----:B------:R-:W-:Y:S02]  /*2160*/  @P1 VIADD R7, R15, 0xfff00000 ;  /* 0xfff000000f071836 */ /* 0x000fe40000000000 */
[----:B------:R-:W-:Y:S02]  /*2170*/  @P1 VIADD R8, R5, 0xfffffc02 ;  /* 0xfffffc0205081836 */ /* 0x000fe40000000000 */
[----:B------:R-:W-:-:S03]  /*2180*/  @P1 IMAD.MOV.U32 R15, RZ, RZ, R7 ;  /* 0x000000ffff0f1224 */ /* 0x000fc600078e0007 */
[----:B------:R-:W-:-:S03]  /*2190*/  LOP3.LUT R8, R8, 0x80000000, RZ, 0x3c, !PT ;  /* 0x8000000008087812 */ /* 0x000fc600078e3cff */
[C---:B------:R-:W-:Y:S02]  /*21a0*/  DADD R10, R14.reuse, 1 ;  /* 0x3ff000000e0a7429 */ /* 0x040fe40000000000 */
[----:B------:R-:W-:-:S04]  /*21b0*/  DADD R14, R14, -1 ;  /* 0xbff000000e0e7429 */ /* 0x000fc80000000000 */
[----:B------:R-:W0:Y:S02]  /*21c0*/  MUFU.RCP64H R7, R11 ;  /* 0x0000000b00077308 */ /* 0x000e240000001800 */
[----:B0-----:R-:W-:-:S08]  /*21d0*/  DFMA R12, -R10, R6, 1 ;  /* 0x3ff000000a0c742b */ /* 0x001fd00000000106 */
[----:B------:R-:W-:-:S08]  /*21e0*/  DFMA R12, R12, R12, R12 ;  /* 0x0000000c0c0c722b */ /* 0x000fd0000000000c */
[----:B------:R-:W-:-:S08]  /*21f0*/  DFMA R6, R6, R12, R6 ;  /* 0x0000000c0606722b */ /* 0x000fd00000000006 */
[----:B------:R-:W-:-:S08]  /*2200*/  DMUL R12, R14, R6 ;  /* 0x000000060e0c7228 */ /* 0x000fd00000000000 */
[----:B------:R-:W-:-:S08]  /*2210*/  DFMA R12, R14, R6, R12 ;  /* 0x000000060e0c722b */ /* 0x000fd0000000000c */
[----:B------:R-:W-:-:S08]  /*2220*/  DMUL R20, R12, R12 ;  /* 0x0000000c0c147228 */ /* 0x000fd00000000000 */
[----:B------:R-:W-:Y:S01]  /*2230*/  DFMA R10, R20, UR6, R16 ;  /* 0x00000006140a7c2b */ /* 0x000fe20008000010 */
[----:B------:R-:W-:Y:S01]  /*2240*/  UMOV UR6, 0x75488a3f ;  /* 0x75488a3f00067882 */ /* 0x000fe20000000000 */
[----:B------:R-:W-:Y:S01]  /*2250*/  UMOV UR7, 0x3ef3b20a ;  /* 0x3ef3b20a00077882 */ /* 0x000fe20000000000 */
[----:B------:R-:W-:-:S05]  /*2260*/  DMUL R16, R12, R12 ;  /* 0x0000000c0c107228 */ /* 0x000fca0000000000 */
[----:B------:R-:W-:Y:S01]  /*2270*/  DFMA R10, R20, R10, UR6 ;  /* 0x00000006140a7e2b */ /* 0x000fe2000800000a */
[----:B------:R-:W-:Y:S01]  /*2280*/  UMOV UR6, 0xe4faecd5 ;  /* 0xe4faecd500067882 */ /* 0x000fe20000000000 */
[----:B------:R-:W-:-:S06]  /*2290*/  UMOV UR7, 0x3f1745cd ;  /* 0x3f1745cd00077882 */ /* 0x000fcc0000000000 */
[----:B------:R-:W-:Y:S01]  /*22a0*/  DFMA R10, R20, R10, UR6 ;  /* 0x00000006140a7e2b */ /* 0x000fe2000800000a */
[----:B------:R-:W-:Y:S01]  /*22b0*/  UMOV UR6, 0x258a578b ;  /* 0x258a578b00067882 */ /* 0x000fe20000000000 */
[----:B------:R-:W-:-:S06]  /*22c0*/  UMOV UR7, 0x3f3c71c7 ;  /* 0x3f3c71c700077882 */ /* 0x000fcc0000000000 */
[----:B------:R-:W-:Y:S01]  /*22d0*/  DFMA R18, R20, R10, UR6 ;  /* 0x0000000614127e2b */ /* 0x000fe2000800000a */
[----:B------:R-:W-:Y:S01]  /*22e0*/  UMOV UR6, 0x9242b910 ;  /* 0x9242b91000067882 */ /* 0x000fe20000000000 */
[----:B------:R-:W-:Y:S01]  /*22f0*/  UMOV UR7, 0x3f624924 ;  /* 0x3f62492400077882 */ /* 0x000fe20000000000 */
[----:B------:R-:W-:-:S05]  /*2300*/  DADD R10, R14, -R12 ;  /* 0x000000000e0a7229 */ /* 0x000fca000000080c */
[----:B------:R-:W-:Y:S01]  /*2310*/  DFMA R18, R20, R18, UR6 ;  /* 0x0000000614127e2b */ /* 0x000fe20008000012 */
[----:B------:R-:W-:Y:S01]  /*2320*/  UMOV UR6, 0x99999dfb ;  /* 0x99999dfb00067882 */ /* 0x000fe20000000000 */
[----:B------:R-:W-:Y:S01]  /*2330*/  UMOV UR7, 0x3f899999 ;  /* 0x3f89999900077882 */ /* 0x000fe20000000000 */
[----:B------:R-:W-:-:S05]  /*2340*/  DADD R10, R10, R10 ;  /* 0x000000000a0a7229 */ /* 0x000fca000000000a */
[----:B------:R-:W-:Y:S01]  /*2350*/  DFMA R18, R20, R18, UR6 ;  /* 0x0000000614127e2b */ /* 0x000fe20008000012 */
[----:B------:R-:W-:Y:S01]  /*2360*/  UMOV UR6, 0x55555555 ;  /* 0x5555555500067882 */ /* 0x000fe20000000000 */
[----:B------:R-:W-:Y:S01]  /*2370*/  UMOV UR7, 0x3fb55555 ;  /* 0x3fb5555500077882 */ /* 0x000fe20000000000 */
[----:B------:R-:W-:-:S05]  /*2380*/  DFMA R10, R14, -R12, R10 ;  /* 0x8000000c0e0a722b */ /* 0x000fca000000000a */
[----:B------:R-:W-:-:S03]  /*2390*/  DFMA R14, R20, R18, UR6 ;  /* 0x00000006140e7e2b */ /* 0x000fc60008000012 */
[----:B------:R-:W-:-:S05]  /*23a0*/  DMUL R10, R6, R10 ;  /* 0x0000000a060a7228 */ /* 0x000fca0000000000 */
[----:B------:R-:W-:Y:S01]  /*23b0*/  DADD R6, -R14, UR6 ;  /* 0x000000060e067e29 */ /* 0x000fe20008000100 */
[----:B------:R-:W-:Y:S01]  /*23c0*/  UMOV UR6, 0xb9e7b0 ;  /* 0x00b9e7b000067882 */ /* 0x000fe20000000000 */
[----:B------:R-:W-:-:S03]  /*23d0*/  UMOV UR7, 0x3c46a4cb ;  /* 0x3c46a4cb00077882 */ /* 0x000fc60000000000 */
[----:B------:R-:W-:Y:S02]  /*23e0*/  VIADD R23, R11, 0x100000 ;  /* 0x001000000b177836 */ /* 0x000fe40000000000 */
[----:B------:R-:W-:Y:S01]  /*23f0*/  IMAD.MOV.U32 R22, RZ, RZ, R10 ;  /* 0x000000ffff167224 */ /* 0x000fe200078e000a */
[----:B------:R-:W-:Y:S02]  /*2400*/  DFMA R6, R20, R18, R6 ;  /* 0x000000121406722b */ /* 0x000fe40000000006 */
[C---:B------:R-:W-:Y:S02]  /*2410*/  DFMA R20, R12.reuse, R12, -R16 ;  /* 0x0000000c0c14722b */ /* 0x040fe40000000810 */
[----:B------:R-:W-:-:S04]  /*2420*/  DMUL R18, R12, R16 ;  /* 0x000000100c127228 */ /* 0x000fc80000000000 */
[----:B------:R-:W-:Y:S01]  /*2430*/  DADD R6, R6, -UR6 ;  /* 0x8000000606067e29 */ /* 0x000fe20008000000 */
[----:B------:R-:W-:Y:S01]  /*2440*/  UMOV UR6, 0x80000000 ;  /* 0x8000000000067882 */ /* 0x000fe20000000000 */
[C---:B------:R-:W-:Y:S01]  /*2450*/  DFMA R20, R12.reuse, R22, R20 ;  /* 0x000000160c14722b */ /* 0x040fe20000000014 */
[----:B------:R-:W-:Y:S01]  /*2460*/  UMOV UR7, 0x43300000 ;  /* 0x4330000000077882 */ /* 0x000fe20000000000 */
[----:B------:R-:W-:Y:S02]  /*2470*/  DFMA R22, R12, R16, -R18 ;  /* 0x000000100c16722b */ /* 0x000fe40000000812 */
[----:B------:R-:W-:Y:S01]  /*2480*/  DADD R8, R8, -UR6 ;  /* 0x8000000608087e29 */ /* 0x000fe20008000000 */
[----:B------:R-:W-:Y:S01]  /*2490*/  UMOV UR6, 0xfefa39ef ;  /* 0xfefa39ef00067882 */ /* 0x000fe20000000000 */
[----:B------:R-:W-:-:S04]  /*24a0*/  UMOV UR7, 0x3fe62e42 ;  /* 0x3fe62e4200077882 */ /* 0x000fc80000000000 */
[----:B------:R-:W-:Y:S02]  /*24b0*/  DFMA R22, R10, R16, R22 ;  /* 0x000000100a16722b */ /* 0x000fe40000000016 */
[----:B------:R-:W-:-:S06]  /*24c0*/  DADD R16, R14, R6 ;  /* 0x000000000e107229 */ /* 0x000fcc0000000006 */
[----:B------:R-:W-:Y:S02]  /*24d0*/  DFMA R20, R12, R20, R22 ;  /* 0x000000140c14722b */ /* 0x000fe40000000016 */
[----:B------:R-:W-:Y:S02]  /*24e0*/  DADD R22, R14, -R16 ;  /* 0x000000000e167229 */ /* 0x000fe40000000810 */
[----:B------:R-:W-:-:S06]  /*24f0*/  DMUL R14, R16, R18 ;  /* 0x00000012100e7228 */ /* 0x000fcc0000000000 */
[----:B------:R-:W-:Y:S02]  /*2500*/  DADD R22, R6, R22 ;  /* 0x0000000006167229 */ /* 0x000fe40000000016 */
[----:B------:R-:W-:-:S08]  /*2510*/  DFMA R6, R16, R18, -R14 ;  /* 0x000000121006722b */ /* 0x000fd0000000080e */
[----:B------:R-:W-:-:S08]  /*2520*/  DFMA R6, R16, R20, R6 ;  /* 0x000000141006722b */ /* 0x000fd00000000006 */
[----:B------:R-:W-:-:S08]  /*2530*/  DFMA R22, R22, R18, R6 ;  /* 0x000000121616722b */ /* 0x000fd00000000006 */
[----:B------:R-:W-:-:S08]  /*2540*/  DADD R6, R14, R22 ;  /* 0x000000000e067229 */ /* 0x000fd00000000016 */
[--C-:B------:R-:W-:Y:S02]  /*2550*/  DADD R16, R12, R6.reuse ;  /* 0x000000000c107229 */ /* 0x100fe40000000006 */
[----:B------:R-:W-:-:S06]  /*2560*/  DADD R14, R14, -R6 ;  /* 0x000000000e0e7229 */ /* 0x000fcc0000000806 */
[----:B------:R-:W-:Y:S02]  /*2570*/  DADD R12, R12, -R16 ;  /* 0x000000000c0c7229 */ /* 0x000fe40000000810 */
[----:B------:R-:W-:-:S06]  /*2580*/  DADD R14, R22, R14 ;  /* 0x00000000160e7229 */ /* 0x000fcc000000000e */
[----:B------:R-:W-:-:S08]  /*2590*/  DADD R12, R6, R12 ;  /* 0x00000000060c7229 */ /* 0x000fd0000000000c */
[----:B------:R-:W-:-:S08]  /*25a0*/  DADD R12, R14, R12 ;  /* 0x000000000e0c7229 */ /* 0x000fd0000000000c */
[----:B------:R-:W-:-:S08]  /*25b0*/  DADD R12, R10, R12 ;  /* 0x000000000a0c7229 */ /* 0x000fd0000000000c */
[----:B------:R-:W-:-:S08]  /*25c0*/  DADD R10, R16, R12 ;  /* 0x00000000100a7229 */ /* 0x000fd0000000000c */
[--C-:B------:R-:W-:Y:S02]  /*25d0*/  DFMA R6, R8, UR6, R10.reuse ;  /* 0x0000000608067c2b */ /* 0x100fe4000800000a */
[----:B------:R-:W-:-:S06]  /*25e0*/  DADD R16, R16, -R10 ;  /* 0x0000000010107229 */ /* 0x000fcc000000080a */
[----:B------:R-:W-:Y:S02]  /*25f0*/  DFMA R14, R8, -UR6, R6 ;  /* 0x80000006080e7c2b */ /* 0x000fe40008000006 */
[----:B------:R-:W-:-:S06]  /*2600*/  DADD R16, R12, R16 ;  /* 0x000000000c107229 */ /* 0x000fcc0000000010 */
[----:B------:R-:W-:-:S08]  /*2610*/  DADD R14, -R10, R14 ;  /* 0x000000000a0e7229 */ /* 0x000fd0000000010e */
[----:B------:R-:W-:-:S08]  /*2620*/  DADD R14, R16, -R14 ;  /* 0x00000000100e7229 */ /* 0x000fd0000000080e */
[----:B------:R-:W-:-:S08]  /*2630*/  DFMA R14, R8, UR8, R14 ;  /* 0x00000008080e7c2b */ /* 0x000fd0000800000e */
[----:B------:R-:W-:-:S08]  /*2640*/  DADD R8, R6, R14 ;  /* 0x0000000006087229 */ /* 0x000fd0000000000e */
[----:B------:R-:W-:Y:S02]  /*2650*/  DADD R6, R6, -R8 ;  /* 0x0000000006067229 */ /* 0x000fe40000000808 */
[----:B------:R-:W-:-:S06]  /*2660*/  DMUL R10, R8, 2 ;  /* 0x40000000080a7828 */ /* 0x000fcc0000000000 */
[----:B------:R-:W-:Y:S02]  /*2670*/  DADD R14, R14, R6 ;  /* 0x000000000e0e7229 */ /* 0x000fe40000000006 */
[----:B------:R-:W-:Y:S01]  /*2680*/  DFMA R8, R8, 2, -R10 ;  /* 0x400000000808782b */ /* 0x000fe2000000080a */
[----:B------:R-:W-:Y:S02]  /*2690*/  IMAD.MOV.U32 R6, RZ, RZ, 0x652b82fe ;  /* 0x652b82feff067424 */ /* 0x000fe400078e00ff */
[----:B------:R-:W-:-:S05]  /*26a0*/  IMAD.MOV.U32 R7, RZ, RZ, 0x3ff71547 ;  /* 0x3ff71547ff077424 */ /* 0x000fca00078e00ff */
[----:B------:R-:W-:-:S08]  /*26b0*/  DFMA R14, R14, 2, R8 ;  /* 0x400000000e0e782b */ /* 0x000fd00000000008 */
[----:B------:R-:W-:-:S08]  /*26c0*/  DADD R8, R10, R14 ;  /* 0x000000000a087229 */ /* 0x000fd0000000000e */
[----:B------:R-:W-:Y:S02]  /*26d0*/  DFMA R6, R8, R6, 6.75539944105574400000e+15 ;  /* 0x433800000806742b */ /* 0x000fe40000000006 */
[----:B------:R-:W-:Y:S01]  /*26e0*/  FSETP.GEU.AND P0, PT, |R9|, 4.1917929649353027344, PT ;  /* 0x4086232b0900780b */ /* 0x000fe20003f0e200 */
[----:B------:R-:W-:-:S05]  /*26f0*/  DADD R10, R10, -R8 ;  /* 0x000000000a0a7229 */ /* 0x000fca0000000808 */
[----:B------:R-:W-:-:S03]  /*2700*/  DADD R12, R6, -6.75539944105574400000e+15 ;  /* 0xc3380000060c7429 */ /* 0x000fc60000000000 */
[----:B------:R-:W-:-:S05]  /*2710*/  DADD R14, R14, R10 ;  /* 0x000000000e0e7229 */ /* 0x000fca000000000a */
[----:B------:R-:W-:Y:S01]  /*2720*/  DFMA R16, R12, -UR6, R8 ;  /* 0x800000060c107c2b */ /* 0x000fe20008000008 */
[----:B------:R-:W-:Y:S01]  /*2730*/  UMOV UR6, 0x3b39803f ;  /* 0x3b39803f00067882 */ /* 0x000fe20000000000 */
[----:B------:R-:W-:-:S06]  /*2740*/  UMOV UR7, 0x3c7abc9e ;  /* 0x3c7abc9e00077882 */ /* 0x000fcc0000000000 */
[----:B------:R-:W-:Y:S01]  /*2750*/  DFMA R12, R12, -UR6, R16 ;  /* 0x800000060c0c7c2b */ /* 0x000fe20008000010 */
[----:B------:R-:W-:Y:S01]  /*2760*/  UMOV UR6, 0x69ce2bdf ;  /* 0x69ce2bdf00067882 */ /* 0x000fe20000000000 */
[----:B------:R-:W-:Y:S01]  /*2770*/  IMAD.MOV.U32 R16, RZ, RZ, -0x35dec16 ;  /* 0xfca213eaff107424 */ /* 0x000fe200078e00ff */
[----:B------:R-:W-:Y:S01]  /*2780*/  UMOV UR7, 0x3e5ade15 ;  /* 0x3e5ade1500077882 */ /* 0x000fe20000000000 */
[----:B------:R-:W-:-:S06]  /*2790*/  IMAD.MOV.U32 R17, RZ, RZ, 0x3e928af3 ;  /* 0x3e928af3ff117424 */ /* 0x000fcc00078e00ff */
[----:B------:R-:W-:Y:S01]  /*27a0*/  DFMA R16, R12, UR6, R16 ;  /* 0x000000060c107c2b */ /* 0x000fe20008000010 */
[----:B------:R-:W-:Y:S01]  /*27b0*/  UMOV UR6, 0x62401315 ;  /* 0x6240131500067882 */ /* 0x000fe20000000000 */
[----:B------:R-:W-:-:S06]  /*27c0*/  UMOV UR7, 0x3ec71dee ;  /* 0x3ec71dee00077882 */ /* 0x000fcc0000000000 */
        /* <DEDUP_REMOVED lines=21> */
[----:B------:R-:W-:-:S08]  /*2920*/  DFMA R16, R12, R16, UR6 ;  /* 0x000000060c107e2b */ /* 0x000fd00008000010 */
[----:B------:R-:W-:-:S08]  /*2930*/  DFMA R16, R12, R16, 1 ;  /* 0x3ff000000c10742b */ /* 0x000fd00000000010 */
[----:B------:R-:W-:-:S10]  /*2940*/  DFMA R12, R12, R16, 1 ;  /* 0x3ff000000c0c742b */ /* 0x000fd40000000010 */
[----:B------:R-:W-:Y:S02]  /*2950*/  IMAD R11, R6, 0x100000, R13 ;  /* 0x00100000060b7824 */ /* 0x000fe400078e020d */
[----:B------:R-:W-:Y:S01]  /*2960*/  IMAD.MOV.U32 R10, RZ, RZ, R12 ;  /* 0x000000ffff0a7224 */ /* 0x000fe200078e000c */
[----:B------:R-:W-:Y:S06]  /*2970*/  @!P0 BRA `(.L_x_41) ;  /* 0x0000000000308947 */ /* 0x000fec0003800000 */
[----:B------:R-:W-:Y:S01]  /*2980*/  FSETP.GEU.AND P1, PT, |R9|, 4.2275390625, PT ;  /* 0x408748000900780b */ /* 0x000fe20003f2e200 */
[C---:B------:R-:W-:Y:S02]  /*2990*/  DADD R10, R8.reuse, +INF ;  /* 0x7ff00000080a7429 */ /* 0x040fe40000000000 */
[----:B------:R-:W-:-:S08]  /*29a0*/  DSETP.GEU.AND P0, PT, R8, RZ, PT ;  /* 0x000000ff0800722a */ /* 0x000fd00003f0e000 */
[----:B------:R-:W-:Y:S02]  /*29b0*/  FSEL R10, R10, RZ, P0 ;  /* 0x000000ff0a0a7208 */ /* 0x000fe40000000000 */
[----:B------:R-:W-:Y:S02]  /*29c0*/  @!P1 LEA.HI R5, R6, R6, RZ, 0x1 ;  /* 0x0000000606059211 */ /* 0x000fe400078f08ff */
[----:B------:R-:W-:Y:S02]  /*29d0*/  FSEL R11, R11, RZ, P0 ;  /* 0x000000ff0b0b7208 */ /* 0x000fe40000000000 */
[----:B------:R-:W-:-:S05]  /*29e0*/  @!P1 SHF.R.S32.HI R5, RZ, 0x1, R5 ;  /* 0x00000001ff059819 */ /* 0x000fca0000011405 */
[----:B------:R-:W-:Y:S02]  /*29f0*/  @!P1 IMAD.IADD R6, R6, 0x1, -R5 ;  /* 0x0000000106069824 */ /* 0x000fe400078e0a05 */
[----:B------:R-:W-:-:S03]  /*2a00*/  @!P1 IMAD R13, R5, 0x100000, R13 ;  /* 0x00100000050d9824 */ /* 0x000fc600078e020d */
[----:B------:R-:W-:Y:S01]  /*2a10*/  @!P1 LEA R7, R6, 0x3ff00000, 0x14 ;  /* 0x3ff0000006079811 */ /* 0x000fe200078ea0ff */
[----:B------:R-:W-:-:S06]  /*2a20*/  @!P1 IMAD.MOV.U32 R6, RZ, RZ, RZ ;  /* 0x000000ffff069224 */ /* 0x000fcc00078e00ff */
[----:B------:R-:W-:-:S11]  /*2a30*/  @!P1 DMUL R10, R12, R6 ;  /* 0x000000060c0a9228 */ /* 0x000fd60000000000 */
.L_x_41:
[----:B------:R-:W-:Y:S01]  /*2a40*/  DFMA R14, R14, R10, R10 ;  /* 0x0000000a0e0e722b */ /* 0x000fe2000000000a */
[----:B------:R-:W-:Y:S01]  /*2a50*/  IMAD.MOV.U32 R6, RZ, RZ, R0 ;  /* 0x000000ffff067224 */ /* 0x000fe200078e0000 */
[----:B------:R-:W-:Y:S01]  /*2a60*/  DSETP.NEU.AND P0, PT, |R10|, +INF , PT ;  /* 0x7ff000000a00742a */ /* 0x000fe20003f0d200 */
[----:B------:R-:W-:-:S07]  /*2a70*/  IMAD.MOV.U32 R7, RZ, RZ, 0x0 ;  /* 0x00000000ff077424 */ /* 0x000fce00078e00ff */
[----:B------:R-:W-:Y:S02]  /*2a80*/  FSEL R10, R10, R14, !P0 ;  /* 0x0000000e0a0a7208 */ /* 0x000fe40004000000 */
[----:B------:R-:W-:Y:S01]  /*2a90*/  FSEL R11, R11, R15, !P0 ;  /* 0x0000000f0b0b7208 */ /* 0x000fe20004000000 */
[----:B------:R-:W-:Y:S06]  /*2aa0*/  RET.REL.NODEC R6 `(_Z7computePf) ;  /* 0xffffffd406547950 */ /* 0x000fec0003c3ffff */
        .type           $_Z7computePf$__internal_trig_reduction_slowpathd,@function
        .size           $_Z7computePf$__internal_trig_reduction_slowpathd,(.L_x_53 - $_Z7computePf$__internal_trig_reduction_slowpathd)
$_Z7computePf$__internal_trig_reduction_slowpathd:
[--C-:B------:R-:W-:Y:S01]  /*2ab0*/  SHF.R.U32.HI R10, RZ, 0x14, R17.reuse ;  /* 0x00000014ff0a7819 */ /* 0x100fe20000011611 */
[----:B------:R-:W-:Y:S02]  /*2ac0*/  IMAD.MOV.U32 R11, RZ, RZ, R16 ;  /* 0x000000ffff0b7224 */ /* 0x000fe400078e0010 */
[----:B------:R-:W-:Y:S01]  /*2ad0*/  IMAD.MOV.U32 R14, RZ, RZ, R17 ;  /* 0x000000ffff0e7224 */ /* 0x000fe200078e0011 */
[----:B------:R-:W-:Y:S01]  /*2ae0*/  LOP3.LUT R0, R10, 0x7ff, RZ, 0xc0, !PT ;  /* 0x000007ff0a007812 */ /* 0x000fe200078ec0ff */
[----:B------:R-:W-:-:S03]  /*2af0*/  IMAD.MOV.U32 R6, RZ, RZ, RZ ;  /* 0x000000ffff067224 */ /* 0x000fc600078e00ff */
[----:B------:R-:W-:-:S13]  /*2b00*/  ISETP.NE.AND P0, PT, R0, 0x7ff, PT ;  /* 0x000007ff0000780c */ /* 0x000fda0003f05270 */
[----:B------:R-:W-:Y:S05]  /*2b10*/  @!P0 BRA `(.L_x_42) ;  /* 0x0000000800488947 */ /* 0x000fea0003800000 */
[----:B------:R-:W-:Y:S01]  /*2b20*/  VIADD R0, R0, 0xfffffc00 ;  /* 0xfffffc0000007836 */ /* 0x000fe20000000000 */
[----:B------:R-:W-:Y:S01]  /*2b30*/  BSSY.RECONVERGENT B2, `(.L_x_43) ;  /* 0x000002f000027945 */ /* 0x000fe20003800200 */
[----:B------:R-:W-:-:S03]  /*2b40*/  CS2R R18, SRZ ;  /* 0x0000000000127805 */ /* 0x000fc6000001ff00 */
[----:B------:R-:W-:Y:S02]  /*2b50*/  SHF.R.U32.HI R5, RZ, 0x6, R0 ;  /* 0x00000006ff057819 */ /* 0x000fe40000011600 */
[----:B------:R-:W-:Y:S02]  /*2b60*/  ISETP.GE.U32.AND P0, PT, R0, 0x80, PT ;  /* 0x000000800000780c */ /* 0x000fe40003f06070 */
[C---:B------:R-:W-:Y:S02]  /*2b70*/  IADD3 R0, PT, PT, -R5.reuse, 0x13, RZ ;  /* 0x0000001305007810 */ /* 0x040fe40007ffe1ff */
[----:B------:R-:W-:Y:S02]  /*2b80*/  IADD3 R21, PT, PT, -R5, 0xf, RZ ;  /* 0x0000000f05157810 */ /* 0x000fe40007ffe1ff */
[----:B------:R-:W-:-:S04]  /*2b90*/  SEL R0, R0, 0x12, P0 ;  /* 0x0000001200007807 */ /* 0x000fc80000000000 */
[----:B------:R-:W-:-:S13]  /*2ba0*/  ISETP.GE.AND P0, PT, R21, R0, PT ;  /* 0x000000001500720c */ /* 0x000fda0003f06270 */
[----:B------:R-:W-:Y:S05]  /*2bb0*/  @P0 BRA `(.L_x_44) ;  /* 0x0000000000980947 */ /* 0x000fea0003800000 */
[----:B------:R-:W0:Y:S01]  /*2bc0*/  LDC.64 R8, c[0x0][0x358] ;  /* 0x0000d600ff087b82 */ /* 0x000e220000000a00 */
[C---:B------:R-:W-:Y:S01]  /*2bd0*/  SHF.L.U64.HI R13, R11.reuse, 0xb, R14 ;  /* 0x0000000b0b0d7819 */ /* 0x040fe2000001020e */
[----:B------:R-:W-:Y:S01]  /*2be0*/  BSSY.RECONVERGENT B3, `(.L_x_45) ;  /* 0x0000022000037945 */ /* 0x000fe20003800200 */
[----:B------:R-:W-:Y:S01]  /*2bf0*/  IMAD.SHL.U32 R11, R11, 0x800, RZ ;  /* 0x000008000b0b7824 */ /* 0x000fe200078e00ff */
[----:B------:R-:W-:Y:S01]  /*2c00*/  IADD3 R15, PT, PT, RZ, -R5, -R0 ;  /* 0x80000005ff0f7210 */ /* 0x000fe20007ffe800 */
[----:B------:R-:W-:Y:S01]  /*2c10*/  IMAD.MOV.U32 R14, RZ, RZ, RZ ;  /* 0x000000ffff0e7224 */ /* 0x000fe200078e00ff */
[----:B------:R-:W-:Y:S02]  /*2c20*/  CS2R R18, SRZ ;  /* 0x0000000000127805 */ /* 0x000fe4000001ff00 */
[----:B------:R-:W-:Y:S01]  /*2c30*/  LOP3.LUT R13, R13, 0x80000000, RZ, 0xfc, !PT ;  /* 0x800000000d0d7812 */ /* 0x000fe200078efcff */
[----:B------:R-:W1:Y:S06]  /*2c40*/  LDC.64 R2, c[0x4][RZ] ;  /* 0x01000000ff027b82 */ /* 0x000e6c0000000a00 */
.L_x_46:
[----:B0-----:R-:W-:Y:S01]  /*2c50*/  R2UR UR6, R8 ;  /* 0x00000000080672ca */ /* 0x001fe200000e0000 */
[----:B-1----:R-:W-:Y:S01]  /*2c60*/  IMAD.WIDE R6, R21, 0x8, R2 ;  /* 0x0000000815067825 */ /* 0x002fe200078e0202 */
[----:B------:R-:W-:-:S13]  /*2c70*/  R2UR UR7, R9 ;  /* 0x00000000090772ca */ /* 0x000fda00000e0000 */
[----:B------:R-:W2:Y:S01]  /*2c80*/  LDG.E.64.CONSTANT R6, desc[UR6][R6.64] ;  /* 0x0000000606067981 */ /* 0x000ea2000c1e9b00 */
[----:B------:R-:W-:Y:S02]  /*2c90*/  VIADD R15, R15, 0x1 ;  /* 0x000000010f0f7836 */ /* 0x000fe40000000000 */
[----:B------:R-:W-:Y:S02]  /*2ca0*/  VIADD R21, R21, 0x1 ;  /* 0x0000000115157836 */ /* 0x000fe40000000000 */
[----:B--2---:R-:W-:-:S04]  /*2cb0*/  IMAD.WIDE.U32 R18, P2, R6, R11, R18 ;  /* 0x0000000b06127225 */ /* 0x004fc80007840012 */
[----:B------:R-:W-:Y:S02]  /*2cc0*/  IMAD R23, R6, R13, RZ ;  /* 0x0000000d06177224 */ /* 0x000fe400078e02ff */
[CC--:B------:R-:W-:Y:S02]  /*2cd0*/  IMAD R16, R7.reuse, R11.reuse, RZ ;  /* 0x0000000b07107224 */ /* 0x0c0fe400078e02ff */
[----:B------:R-:W-:Y:S01]  /*2ce0*/  IMAD.HI.U32 R25, R7, R11, RZ ;  /* 0x0000000b07197227 */ /* 0x000fe200078e00ff */
[----:B------:R-:W-:-:S03]  /*2cf0*/  IADD3 R19, P0, PT, R23, R19, RZ ;  /* 0x0000001317137210 */ /* 0x000fc60007f1e0ff */
[----:B------:R-:W-:Y:S01]  /*2d00*/  IMAD R23, R14, 0x8, R1 ;  /* 0x000000080e177824 */ /* 0x000fe200078e0201 */
[----:B------:R-:W-:Y:S01]  /*2d10*/  IADD3 R19, P1, PT, R16, R19, RZ ;  /* 0x0000001310137210 */ /* 0x000fe20007f3e0ff */
[----:B------:R-:W-:-:S04]  /*2d20*/  IMAD.HI.U32 R16, R6, R13, RZ ;  /* 0x0000000d06107227 */ /* 0x000fc800078e00ff */
[----:B------:R-:W-:Y:S01]  /*2d30*/  IMAD.X R6, RZ, RZ, R16, P2 ;  /* 0x000000ffff067224 */ /* 0x000fe200010e0610 */
[----:B------:R0:W-:Y:S01]  /*2d40*/  STL.64 [R23], R18 ;  /* 0x0000001217007387 */ /* 0x0001e20000100a00 */
[----:B------:R-:W-:-:S03]  /*2d50*/  IMAD.HI.U32 R16, R7, R13, RZ ;  /* 0x0000000d07107227 */ /* 0x000fc600078e00ff */
[----:B------:R-:W-:Y:S01]  /*2d60*/  IADD3.X R6, P0, PT, R25, R6, RZ, P0, !PT ;  /* 0x0000000619067210 */ /* 0x000fe2000071e4ff */
[----:B------:R-:W-:Y:S02]  /*2d70*/  IMAD R7, R7, R13, RZ ;  /* 0x0000000d07077224 */ /* 0x000fe400078e02ff */
[----:B------:R-:W-:-:S03]  /*2d80*/  VIADD R14, R14, 0x1 ;  /* 0x000000010e0e7836 */ /* 0x000fc60000000000 */
[----:B------:R-:W-:Y:S01]  /*2d90*/  IADD3.X R7, P1, PT, R7, R6, RZ, P1, !PT ;  /* 0x0000000607077210 */ /* 0x000fe20000f3e4ff */
[----:B------:R-:W-:Y:S01]  /*2da0*/  IMAD.X R6, RZ, RZ, R16, P0 ;  /* 0x000000ffff067224 */ /* 0x000fe200000e0610 */
[----:B------:R-:W-:-:S03]  /*2db0*/  ISETP.NE.AND P0, PT, R15, -0xf, PT ;  /* 0xfffffff10f00780c */ /* 0x000fc60003f05270 */
[----:B------:R-:W-:Y:S02]  /*2dc0*/  IMAD.X R6, RZ, RZ, R6, P1 ;  /* 0x000000ffff067224 */ /* 0x000fe400008e0606 */
[----:B0-----:R-:W-:Y:S02]  /*2dd0*/  IMAD.MOV.U32 R18, RZ, RZ, R7 ;  /* 0x000000ffff127224 */ /* 0x001fe400078e0007 */
[----:B------:R-:W-:-:S06]  /*2de0*/  IMAD.MOV.U32 R19, RZ, RZ, R6 ;  /* 0x000000ffff137224 */ /* 0x000fcc00078e0006 */
[----:B------:R-:W-:Y:S05]  /*2df0*/  @P0 BRA `(.L_x_46) ;  /* 0xfffffffc00940947 */ /* 0x000fea000383ffff */
[----:B------:R-:W-:Y:S05]  /*2e00*/  BSYNC.RECONVERGENT B3 ;  /* 0x0000000000037941 */ /* 0x000fea0003800200 */
.L_x_45:
[----:B------:R-:W-:-:S07]  /*2e10*/  IMAD.MOV.U32 R21, RZ, RZ, R0 ;  /* 0x000000ffff157224 */ /* 0x000fce00078e0000 */
.L_x_44:
[----:B------:R-:W-:Y:S05]  /*2e20*/  BSYNC.RECONVERGENT B2 ;  /* 0x0000000000027941 */ /* 0x000fea0003800200 */
.L_x_43:
[----:B------:R-:W-:Y:S01]  /*2e30*/  LOP3.LUT P0, R23, R10, 0x3f, RZ, 0xc0, !PT ;  /* 0x0000003f0a177812 */ /* 0x000fe2000780c0ff */
[----:B------:R-:W-:-:S04]  /*2e40*/  IMAD.IADD R0, R5, 0x1, R21 ;  /* 0x0000000105007824 */ /* 0x000fc800078e0215 */
[----:B------:R-:W-:-:S05]  /*2e50*/  IMAD.U32 R21, R0, 0x8, R1 ;  /* 0x0000000800157824 */ /* 0x000fca00078e0001 */
[----:B------:R0:W-:Y:S04]  /*2e60*/  STL.64 [R21+-0x78], R18 ;  /* 0xffff881215007387 */ /* 0x0001e80000100a00 */
[----:B------:R-:W2:Y:S04]  /*2e70*/  @P0 LDL.64 R8, [R1+0x8] ;  /* 0x0000080001080983 */ /* 0x000ea80000100a00 */
[----:B------:R-:W3:Y:S04]  /*2e80*/  LDL.64 R2, [R1+0x10] ;  /* 0x0000100001027983 */ /* 0x000ee80000100a00 */
[----:B------:R-:W4:Y:S01]  /*2e90*/  LDL.64 R6, [R1+0x18] ;  /* 0x0000180001067983 */ /* 0x000f220000100a00 */
[----:B------:R-:W-:Y:S01]  /*2ea0*/  @P0 LOP3.LUT R0, R23, 0x3f, RZ, 0x3c, !PT ;  /* 0x0000003f17000812 */ /* 0x000fe200078e3cff */
[----:B------:R-:W-:Y:S01]  /*2eb0*/  BSSY.RECONVERGENT B2, `(.L_x_47) ;  /* 0x0000034000027945 */ /* 0x000fe20003800200 */
[----:B--2---:R-:W-:-:S02]  /*2ec0*/  @P0 SHF.R.U64 R5, R8, 0x1, R9 ;  /* 0x0000000108050819 */ /* 0x004fc40000001209 */
[----:B------:R-:W-:Y:S02]  /*2ed0*/  @P0 SHF.R.U32.HI R9, RZ, 0x1, R9 ;  /* 0x00000001ff090819 */ /* 0x000fe40000011609 */
[CC--:B---3--:R-:W-:Y:S02]  /*2ee0*/  @P0 SHF.L.U32 R10, R2.reuse, R23.reuse, RZ ;  /* 0x00000017020a0219 */ /* 0x0c8fe400000006ff */
[----:B------:R-:W-:Y:S02]  /*2ef0*/  @P0 SHF.R.U64 R5, R5, R0, R9 ;  /* 0x0000000005050219 */ /* 0x000fe40000001209 */
[--C-:B------:R-:W-:Y:S02]  /*2f00*/  @P0 SHF.R.U32.HI R15, RZ, 0x1, R3.reuse ;  /* 0x00000001ff0f0819 */ /* 0x100fe40000011603 */
[C-C-:B------:R-:W-:Y:S02]  /*2f10*/  @P0 SHF.R.U64 R13, R2.reuse, 0x1, R3.reuse ;  /* 0x00000001020d0819 */ /* 0x140fe40000001203 */
[----:B------:R-:W-:-:S02]  /*2f20*/  @P0 SHF.L.U64.HI R11, R2, R23, R3 ;  /* 0x00000017020b0219 */ /* 0x000fc40000010203 */
[-C--:B------:R-:W-:Y:S02]  /*2f30*/  @P0 SHF.R.U32.HI R8, RZ, R0.reuse, R9 ;  /* 0x00000000ff080219 */ /* 0x080fe40000011609 */
[----:B------:R-:W-:Y:S02]  /*2f40*/  @P0 LOP3.LUT R2, R10, R5, RZ, 0xfc, !PT ;  /* 0x000000050a020212 */ /* 0x000fe400078efcff */
[-C--:B----4-:R-:W-:Y:S02]  /*2f50*/  @P0 SHF.L.U32 R9, R6, R23.reuse, RZ ;  /* 0x0000001706090219 */ /* 0x090fe400000006ff */
[----:B------:R-:W-:Y:S01]  /*2f60*/  @P0 SHF.R.U64 R14, R13, R0, R15 ;  /* 0x000000000d0e0219 */ /* 0x000fe2000000120f */
[----:B------:R-:W-:Y:S01]  /*2f70*/  IMAD.SHL.U32 R10, R2, 0x4, RZ ;  /* 0x00000004020a7824 */ /* 0x000fe200078e00ff */
[----:B------:R-:W-:Y:S02]  /*2f80*/  @P0 LOP3.LUT R3, R11, R8, RZ, 0xfc, !PT ;  /* 0x000000080b030212 */ /* 0x000fe400078efcff */
[----:B------:R-:W-:-:S02]  /*2f90*/  @P0 SHF.L.U64.HI R5, R6, R23, R7 ;  /* 0x0000001706050219 */ /* 0x000fc40000010207 */
[----:B------:R-:W-:Y:S02]  /*2fa0*/  @P0 LOP3.LUT R6, R9, R14, RZ, 0xfc, !PT ;  /* 0x0000000e09060212 */ /* 0x000fe400078efcff */
[----:B------:R-:W-:Y:S02]  /*2fb0*/  @P0 SHF.R.U32.HI R0, RZ, R0, R15 ;  /* 0x00000000ff000219 */ /* 0x000fe4000001160f */
[----:B------:R-:W-:Y:S02]  /*2fc0*/  SHF.L.U64.HI R14, R2, 0x2, R3 ;  /* 0x00000002020e7819 */ /* 0x000fe40000010203 */
[----:B------:R-:W-:Y:S02]  /*2fd0*/  @P0 LOP3.LUT R7, R5, R0, RZ, 0xfc, !PT ;  /* 0x0000000005070212 */ /* 0x000fe400078efcff */
[----:B------:R-:W-:Y:S02]  /*2fe0*/  SHF.L.W.U32.HI R3, R3, 0x2, R6 ;  /* 0x0000000203037819 */ /* 0x000fe40000010e06 */
[----:B------:R-:W-:-:S02]  /*2ff0*/  IADD3 RZ, P0, PT, RZ, -R10, RZ ;  /* 0x8000000affff7210 */ /* 0x000fc40007f1e0ff */
[----:B------:R-:W-:Y:S02]  /*3000*/  LOP3.LUT R0, RZ, R14, RZ, 0x33, !PT ;  /* 0x0000000eff007212 */ /* 0x000fe400078e33ff */
[----:B------:R-:W-:Y:S02]  /*3010*/  SHF.L.W.U32.HI R6, R6, 0x2, R7 ;  /* 0x0000000206067819 */ /* 0x000fe40000010e07 */
[----:B------:R-:W-:Y:S02]  /*3020*/  LOP3.LUT R2, RZ, R3, RZ, 0x33, !PT ;  /* 0x00000003ff027212 */ /* 0x000fe400078e33ff */
[----:B------:R-:W-:Y:S02]  /*3030*/  IADD3.X R5, P0, PT, RZ, R0, RZ, P0, !PT ;  /* 0x00000000ff057210 */ /* 0x000fe4000071e4ff */
[----:B------:R-:W-:Y:S02]  /*3040*/  LOP3.LUT R8, RZ, R6, RZ, 0x33, !PT ;  /* 0x00000006ff087212 */ /* 0x000fe400078e33ff */
[----:B------:R-:W-:-:S02]  /*3050*/  IADD3.X R0, P1, PT, RZ, R2, RZ, P0, !PT ;  /* 0x00000002ff007210 */ /* 0x000fc4000073e4ff */
[----:B------:R-:W-:-:S03]  /*3060*/  ISETP.GT.U32.AND P2, PT, R3, -0x1, PT ;  /* 0xffffffff0300780c */ /* 0x000fc60003f44070 */
[----:B------:R-:W-:Y:S01]  /*3070*/  IMAD.X R9, RZ, RZ, R8, P1 ;  /* 0x000000ffff097224 */ /* 0x000fe200008e0608 */
[----:B------:R-:W-:-:S04]  /*3080*/  ISETP.GT.AND.EX P0, PT, R6, -0x1, PT, P2 ;  /* 0xffffffff0600780c */ /* 0x000fc80003f04320 */
[----:B------:R-:W-:Y:S02]  /*3090*/  SEL R2, R6, R9, P0 ;  /* 0x0000000906027207 */ /* 0x000fe40000000000 */
[----:B------:R-:W-:Y:S02]  /*30a0*/  SEL R11, R3, R0, P0 ;  /* 0x00000000030b7207 */ /* 0x000fe40000000000 */
[----:B------:R-:W-:Y:S02]  /*30b0*/  ISETP.NE.U32.AND P1, PT, R2, RZ, PT ;  /* 0x000000ff0200720c */ /* 0x000fe40003f25070 */
[----:B------:R-:W-:Y:S02]  /*30c0*/  SEL R5, R14, R5, P0 ;  /* 0x000000050e057207 */ /* 0x000fe40000000000 */
[----:B------:R-:W-:Y:S01]  /*30d0*/  SEL R3, R11, R2, !P1 ;  /* 0x000000020b037207 */ /* 0x000fe20004800000 */
[----:B------:R-:W-:-:S05]  /*30e0*/  @!P0 IMAD.MOV R10, RZ, RZ, -R10 ;  /* 0x000000ffff0a8224 */ /* 0x000fca00078e0a0a */
[----:B------:R-:W1:Y:S02]  /*30f0*/  FLO.U32 R3, R3 ;  /* 0x0000000300037300 */ /* 0x000e6400000e0000 */
[C---:B-1----:R-:W-:Y:S02]  /*3100*/  IADD3 R8, PT, PT, -R3.reuse, 0x1f, RZ ;  /* 0x0000001f03087810 */ /* 0x042fe40007ffe1ff */
[----:B------:R-:W-:-:S03]  /*3110*/  IADD3 R0, PT, PT, -R3, 0x3f, RZ ;  /* 0x0000003f03007810 */ /* 0x000fc60007ffe1ff */
[----:B------:R-:W-:-:S05]  /*3120*/  @P1 IMAD.MOV R0, RZ, RZ, R8 ;  /* 0x000000ffff001224 */ /* 0x000fca00078e0208 */
[----:B------:R-:W-:-:S13]  /*3130*/  ISETP.NE.AND P1, PT, R0, RZ, PT ;  /* 0x000000ff0000720c */ /* 0x000fda0003f25270 */
[----:B0-----:R-:W-:Y:S05]  /*3140*/  @!P1 BRA `(.L_x_48) ;  /* 0x0000000000289947 */ /* 0x001fea0003800000 */
[--C-:B------:R-:W-:Y:S02]  /*3150*/  SHF.R.U64 R8, R10, 0x1, R5.reuse ;  /* 0x000000010a087819 */ /* 0x100fe40000001205 */
[C---:B------:R-:W-:Y:S02]  /*3160*/  LOP3.LUT R3, R0.reuse, 0x3f, RZ, 0xc0, !PT ;  /* 0x0000003f00037812 */ /* 0x040fe400078ec0ff */
[----:B------:R-:W-:Y:S02]  /*3170*/  SHF.R.U32.HI R10, RZ, 0x1, R5 ;  /* 0x00000001ff0a7819 */ /* 0x000fe40000011605 */
[----:B------:R-:W-:Y:S02]  /*3180*/  LOP3.LUT R5, R0, 0x3f, RZ, 0xc, !PT ;  /* 0x0000003f00057812 */ /* 0x000fe400078e0cff */
[CC--:B------:R-:W-:Y:S02]  /*3190*/  SHF.L.U64.HI R14, R11.reuse, R3.reuse, R2 ;  /* 0x000000030b0e7219 */ /* 0x0c0fe40000010202 */
[----:B------:R-:W-:-:S02]  /*31a0*/  SHF.L.U32 R3, R11, R3, RZ ;  /* 0x000000030b037219 */ /* 0x000fc400000006ff */
[-CC-:B------:R-:W-:Y:S02]  /*31b0*/  SHF.R.U64 R2, R8, R5.reuse, R10.reuse ;  /* 0x0000000508027219 */ /* 0x180fe4000000120a */
[----:B------:R-:W-:Y:S02]  /*31c0*/  SHF.R.U32.HI R5, RZ, R5, R10 ;  /* 0x00000005ff057219 */ /* 0x000fe4000001160a */
[----:B------:R-:W-:Y:S02]  /*31d0*/  LOP3.LUT R11, R3, R2, RZ, 0xfc, !PT ;  /* 0x00000002030b7212 */ /* 0x000fe400078efcff */
[----:B------:R-:W-:-:S07]  /*31e0*/  LOP3.LUT R2, R14, R5, RZ, 0xfc, !PT ;  /* 0x000000050e027212 */ /* 0x000fce00078efcff */
.L_x_48:
[----:B------:R-:W-:Y:S05]  /*31f0*/  BSYNC.RECONVERGENT B2 ;  /* 0x0000000000027941 */ /* 0x000fea0003800200 */
.L_x_47:
[----:B------:R-:W-:Y:S01]  /*3200*/  IMAD.WIDE.U32 R14, R11, 0x2168c235, RZ ;  /* 0x2168c2350b0e7825 */ /* 0x000fe200078e00ff */
[----:B------:R-:W-:-:S03]  /*3210*/  SHF.R.U32.HI R7, RZ, 0x1e, R7 ;  /* 0x0000001eff077819 */ /* 0x000fc60000011607 */
[----:B------:R-:W-:Y:S01]  /*3220*/  IMAD.MOV.U32 R8, RZ, RZ, R15 ;  /* 0x000000ffff087224 */ /* 0x000fe200078e000f */
[----:B------:R-:W-:Y:S01]  /*3230*/  IADD3 RZ, P1, PT, R14, R14, RZ ;  /* 0x0000000e0eff7210 */ /* 0x000fe20007f3e0ff */
[----:B------:R-:W-:Y:S01]  /*3240*/  IMAD.MOV.U32 R9, RZ, RZ, RZ ;  /* 0x000000ffff097224 */ /* 0x000fe200078e00ff */
[----:B------:R-:W-:Y:S01]  /*3250*/  LEA.HI R6, R6, R7, RZ, 0x1 ;  /* 0x0000000706067211 */ /* 0x000fe200078f08ff */
[----:B------:R-:W-:-:S04]  /*3260*/  IMAD.HI.U32 R3, R2, -0x36f0255e, RZ ;  /* 0xc90fdaa202037827 */ /* 0x000fc800078e00ff */
[----:B------:R-:W-:-:S04]  /*3270*/  IMAD.WIDE.U32 R8, R11, -0x36f0255e, R8 ;  /* 0xc90fdaa20b087825 */ /* 0x000fc800078e0008 */
[C---:B------:R-:W-:Y:S02]  /*3280*/  IMAD R5, R2.reuse, -0x36f0255e, RZ ;  /* 0xc90fdaa202057824 */ /* 0x040fe400078e02ff */
[----:B------:R-:W-:-:S04]  /*3290*/  IMAD.WIDE.U32 R8, P2, R2, 0x2168c235, R8 ;  /* 0x2168c23502087825 */ /* 0x000fc80007840008 */
[----:B------:R-:W-:Y:S01]  /*32a0*/  IMAD.X R2, RZ, RZ, R3, P2 ;  /* 0x000000ffff027224 */ /* 0x000fe200010e0603 */
[----:B------:R-:W-:Y:S02]  /*32b0*/  IADD3 R3, P2, PT, R5, R9, RZ ;  /* 0x0000000905037210 */ /* 0x000fe40007f5e0ff */
[----:B------:R-:W-:Y:S02]  /*32c0*/  IADD3.X RZ, P1, PT, R8, R8, RZ, P1, !PT ;  /* 0x0000000808ff7210 */ /* 0x000fe40000f3e4ff */
[C---:B------:R-:W-:Y:S01]  /*32d0*/  ISETP.GT.U32.AND P3, PT, R3.reuse, RZ, PT ;  /* 0x000000ff0300720c */ /* 0x040fe20003f64070 */
[----:B------:R-:W-:Y:S01]  /*32e0*/  IMAD.X R2, RZ, RZ, R2, P2 ;  /* 0x000000ffff027224 */ /* 0x000fe200010e0602 */
[----:B------:R-:W-:-:S04]  /*32f0*/  IADD3.X R8, P2, PT, R3, R3, RZ, P1, !PT ;  /* 0x0000000303087210 */ /* 0x000fc80000f5e4ff */
[C---:B------:R-:W-:Y:S01]  /*3300*/  ISETP.GT.AND.EX P1, PT, R2.reuse, RZ, PT, P3 ;  /* 0x000000ff0200720c */ /* 0x040fe20003f24330 */
[----:B------:R-:W-:-:S03]  /*3310*/  IMAD.X R5, R2, 0x1, R2, P2 ;  /* 0x0000000102057824 */ /* 0x000fc600010e0602 */
[----:B------:R-:W-:Y:S02]  /*3320*/  SEL R8, R8, R3, P1 ;  /* 0x0000000308087207 */ /* 0x000fe40000800000 */
[----:B------:R-:W-:Y:S02]  /*3330*/  SEL R3, R5, R2, P1 ;  /* 0x0000000205037207 */ /* 0x000fe40000800000 */
[----:B------:R-:W-:Y:S02]  /*3340*/  IADD3 R2, P2, PT, R8, 0x1, RZ ;  /* 0x0000000108027810 */ /* 0x000fe40007f5e0ff */
[----:B------:R-:W-:Y:S02]  /*3350*/  SEL R5, RZ, 0xffffffff, !P1 ;  /* 0xffffffffff057807 */ /* 0x000fe40004800000 */
[----:B------:R-:W-:Y:S01]  /*3360*/  LOP3.LUT P1, R17, R17, 0x80000000, RZ, 0xc0, !PT ;  /* 0x8000000011117812 */ /* 0x000fe2000782c0ff */
[----:B------:R-:W-:Y:S02]  /*3370*/  IMAD.X R3, RZ, RZ, R3, P2 ;  /* 0x000000ffff037224 */ /* 0x000fe400010e0603 */
[----:B------:R-:W-:Y:S01]  /*3380*/  IMAD.IADD R0, R5, 0x1, -R0 ;  /* 0x0000000105007824 */ /* 0x000fe200078e0a00 */
[----:B------:R-:W-:-:S02]  /*3390*/  @!P0 LOP3.LUT R17, R17, 0x80000000, RZ, 0x3c, !PT ;  /* 0x8000000011118812 */ /* 0x000fc400078e3cff */
[----:B------:R-:W-:Y:S01]  /*33a0*/  SHF.R.U64 R2, R2, 0xa, R3 ;  /* 0x0000000a02027819 */ /* 0x000fe20000001203 */
[----:B------:R-:W-:-:S03]  /*33b0*/  IMAD.SHL.U32 R0, R0, 0x100000, RZ ;  /* 0x0010000000007824 */ /* 0x000fc600078e00ff */
[----:B------:R-:W-:-:S03]  /*33c0*/  IADD3 R2, P2, PT, R2, 0x1, RZ ;  /* 0x0000000102027810 */ /* 0x000fc60007f5e0ff */
[----:B------:R-:W-:Y:S01]  /*33d0*/  @P1 IMAD.MOV R6, RZ, RZ, -R6 ;  /* 0x000000ffff061224 */ /* 0x000fe200078e0a06 */
[----:B------:R-:W-:-:S04]  /*33e0*/  LEA.HI.X R3, R3, RZ, RZ, 0x16, P2 ;  /* 0x000000ff03037211 */ /* 0x000fc800010fb4ff */
[--C-:B------:R-:W-:Y:S02]  /*33f0*/  SHF.R.U64 R2, R2, 0x1, R3.reuse ;  /* 0x0000000102027819 */ /* 0x100fe40000001203 */
[----:B------:R-:W-:Y:S02]  /*3400*/  SHF.R.U32.HI R3, RZ, 0x1, R3 ;  /* 0x00000001ff037819 */ /* 0x000fe40000011603 */
[----:B------:R-:W-:-:S04]  /*3410*/  IADD3 R11, P2, P3, RZ, RZ, R2 ;  /* 0x000000ffff0b7210 */ /* 0x000fc80007b5e002 */
[----:B------:R-:W-:-:S04]  /*3420*/  IADD3.X R0, PT, PT, R0, 0x3fe00000, R3, P2, P3 ;  /* 0x3fe0000000007810 */ /* 0x000fc800017e6403 */
[----:B------:R-:W-:-:S07]  /*3430*/  LOP3.LUT R14, R0, R17, RZ, 0xfc, !PT ;  /* 0x00000011000e7212 */ /* 0x000fce00078efcff */
.L_x_42:
[----:B------:R-:W-:Y:S02]  /*3440*/  IMAD.MOV.U32 R13, RZ, RZ, 0x0 ;  /* 0x00000000ff0d7424 */ /* 0x000fe400078e00ff */
[----:B------:R-:W-:Y:S02]  /*3450*/  IMAD.MOV.U32 R0, RZ, RZ, R6 ;  /* 0x000000ffff007224 */ /* 0x000fe400078e0006 */
[----:B------:R-:W-:Y:S02]  /*3460*/  IMAD.MOV.U32 R2, RZ, RZ, R11 ;  /* 0x000000ffff027224 */ /* 0x000fe400078e000b */
[----:B------:R-:W-:Y:S01]  /*3470*/  IMAD.MOV.U32 R3, RZ, RZ, R14 ;  /* 0x000000ffff037224 */ /* 0x000fe200078e000e */
[----:B------:R-:W-:Y:S06]  /*3480*/  RET.REL.NODEC R12 `(_Z7computePf) ;  /* 0xffffffc80cdc7950 */ /* 0x000fec0003c3ffff */
.L_x_49:
[----:B------:R-:W-:-:S00]  /*3490*/  BRA `(.L_x_49) ;  /* 0xfffffffc00fc7947 */ /* 0x000fc0000383ffff */
[----:B------:R-:W-:-:S00]  /*34a0*/  NOP ;  /* 0x0000000000007918 */ /* 0x000fc00000000000 */
        /* <DEDUP_REMOVED lines=13> */
.L_x_53:


//--------------------- .nv.global.init           --------------------------
	.section	.nv.global.init,"aw",@progbits
	.align	16
.nv.global.init:
	.type		__cudart_sin_cos_coeffs,@object
	.size		__cudart_sin_cos_coeffs,(__cudart_i2opi_d - __cudart_sin_cos_coeffs)
__cudart_sin_cos_coeffs:
        /*0000*/ 	.byte	0x46, 0xd2, 0xb0, 0x2c, 0xf1, 0xe5, 0x5a, 0xbe, 0x92, 0xe3, 0xac, 0x69, 0xe3, 0x1d, 0xc7, 0x3e
        /*0010*/ 	.byte	0xa1, 0x62, 0xdb, 0x19, 0xa0, 0x01, 0x2a, 0xbf, 0x18, 0x08, 0x11, 0x11, 0x11, 0x11, 0x81, 0x3f
        /*0020*/ 	.byte	0x54, 0x55, 0x55, 0x55, 0x55, 0x55, 0xc5, 0xbf, 0x00, 0x00, 0x00, 0x00, 0x00, 0x00, 0x00, 0x00
        /*0030*/ 	.byte	0x00, 0x00, 0x00, 0x00, 0x00, 0x00, 0x00, 0x00, 0x64, 0x81, 0xfd, 0x20, 0x83, 0xff, 0xa8, 0xbd
        /*0040*/ 	.byte	0x28, 0x85, 0xef, 0xc1, 0xa7, 0xee, 0x21, 0x3e, 0xd9, 0xe6, 0x06, 0x8e, 0x4f, 0x7e, 0x92, 0xbe
        /*0050*/ 	.byte	0xe9, 0xbc, 0xdd, 0x19, 0xa0, 0x01, 0xfa, 0x3e, 0x47, 0x5d, 0xc1, 0x16, 0x6c, 0xc1, 0x56, 0xbf
        /*0060*/ 	.byte	0x51, 0x55, 0x55, 0x55, 0x55, 0x55, 0xa5, 0x3f, 0x00, 0x00, 0x00, 0x00, 0x00, 0x00, 0xe0, 0xbf
        /*0070*/ 	.byte	0x00, 0x00, 0x00, 0x00, 0x00, 0x00, 0xf0, 0x3f, 0x00, 0x00, 0x00, 0x00, 0x00, 0x00, 0x00, 0x00
	.type		__cudart_i2opi_d,@object
	.size		__cudart_i2opi_d,(.L_0 - __cudart_i2opi_d)
__cudart_i2opi_d:
        /* <DEDUP_REMOVED lines=9> */
.L_0:


//--------------------- .nv.shared.reserved.0     --------------------------
	.section	.nv.shared.reserved.0,"aw",@nobits
	.weak		__nv_reservedSMEM_offset_0_alias
	.size		__nv_reservedSMEM_offset_0_alias, 0, 64
	.other		__nv_reservedSMEM_offset_0_alias,@"STO_CUDA_RESERVED_SHARED STV_DEFAULT"
__nv_reservedSMEM_offset_0_alias:
	.zero		0
	.zero		64


//--------------------- .nv.constant0._Z7computePf --------------------------
	.section	.nv.constant0._Z7computePf,"a",@progbits
	.sectionflags	@""
	.align	4
.nv.constant0._Z7computePf:
	.zero		904


//--------------------- SYMBOLS --------------------------

	.type		.nv.reservedSmem.offset0,@object
	.size		.nv.reservedSmem.offset0,0x4
